// auto-generated by cutlass_sweep.gemm — config: {"arch": "sm_90", "cluster_m": 1, "cluster_n": 1, "dtype": "int8", "dtype_b": "int8", "layout": "nt", "stages": 0, "tile_k": 128, "tile_m": 128, "tile_n": 128}
#include "cutlass/cutlass.h"
#include "cutlass/gemm/collective/collective_builder.hpp"
#include "cutlass/gemm/device/gemm_universal_adapter.h"
#include "cutlass/gemm/kernel/gemm_universal.hpp"
#include "cutlass/epilogue/collective/collective_builder.hpp"

using ElemA = int8_t;
using ElemB = int8_t;
using ElemCD = int8_t;
using Acc  = int32_t;
using TileShape    = cute::Shape<cute::_128, cute::_128, cute::_128>;
using ClusterShape = cute::Shape<cute::_1, cute::_1, cute::_1>;

using CollectiveEpilogue = typename cutlass::epilogue::collective::CollectiveBuilder<
    cutlass::arch::Sm90, cutlass::arch::OpClassTensorOp,
    TileShape, ClusterShape,
    cutlass::epilogue::collective::EpilogueTileAuto,
    Acc, Acc,
    ElemCD, cutlass::layout::RowMajor, 128 / cutlass::sizeof_bits<ElemCD>::value,
    ElemCD, cutlass::layout::RowMajor, 128 / cutlass::sizeof_bits<ElemCD>::value,
    cutlass::epilogue::collective::EpilogueScheduleAuto
  >::CollectiveOp;

using CollectiveMainloop = typename cutlass::gemm::collective::CollectiveBuilder<
    cutlass::arch::Sm90, cutlass::arch::OpClassTensorOp,
    ElemA, cutlass::layout::RowMajor, 128 / cutlass::sizeof_bits<ElemA>::value,
    ElemB, cutlass::layout::ColumnMajor, 128 / cutlass::sizeof_bits<ElemB>::value,
    Acc,
    TileShape, ClusterShape,
    cutlass::gemm::collective::StageCountAutoCarveout<static_cast<int>(sizeof(typename CollectiveEpilogue::SharedStorage))>,
    cutlass::gemm::collective::KernelScheduleAuto
  >::CollectiveOp;

using GemmKernel = cutlass::gemm::kernel::GemmUniversal<
    cute::Shape<int,int,int,int>,
    CollectiveMainloop,
    CollectiveEpilogue
>;
using Gemm = cutlass::gemm::device::GemmUniversalAdapter<GemmKernel>;

// Force the device kernel symbol into the cubin without needing a host main.
auto* _anchor = &cutlass::device_kernel<GemmKernel>;


// ===== COMPILED SASS (sm_90a) =====

	.target	sm_90a

	.elftype	@"ET_EXEC"


//--------------------- .note.nv.tkinfo           --------------------------
	.section	.note.nv.tkinfo,"",@"SHT_NOTE"
	.sectionflags	@"SHF_NOTE_NV_TKINFO"
	.tkinfo
        /*0018*/ 	.word	0x00000002
        /*0030*/ 	.string	""
        /*0030*/ 	.string	"ptxas"
        /*0030*/ 	.string	"Cuda compilation tools, release 13.0, V13.0.88"
        /*0030*/ 	.string	"Build cuda_13.0.r13.0/compiler.36424714_0"
        /*0030*/ 	.string	"-arch sm_90a -m 64 "



//--------------------- .note.nv.cuinfo           --------------------------
	.section	.note.nv.cuinfo,"",@"SHT_NOTE"
	.sectionflags	@"SHF_NOTE_NV_CUINFO"
        /*0018*/ 	.short	0x0002
        /*001a*/ 	.short	0x005a
        /*001c*/ 	.short	0x0082
	.zero		2


//--------------------- .nv.info                  --------------------------
	.section	.nv.info,"",@"SHT_CUDA_INFO"
	.align	4


	//----- nvinfo : EIATTR_REGCOUNT
	.align		4
        /*0000*/ 	.byte	0x04, 0x2f
        /*0002*/ 	.short	(.L_15 - .L_14)
	.align		4
.L_14:
        /*0004*/ 	.word	index@(_ZN7cutlass13device_kernelINS_4gemm6kernel13GemmUniversalIN4cute5tupleIJiiiiEEENS1_10collective13CollectiveMmaINS1_34MainloopSm90TmaGmmaWarpSpecializedILi7ENS5_IJNS4_1CILi1EEESB_SB_EEENS1_35KernelTmaWarpSpecializedCooperativeEEENS5_IJNSA_ILi128EEESF_SF_EEEaNS5_IJlSB_lEEEaSH_NS4_8TiledMMAINS4_8MMA_AtomIJNS4_4SM904GMMA27MMA_64x128x32_S32S8S8_SS_TNEEEENS4_6LayoutINS5_IJNSA_ILi2EEESB_SB_EEENS5_IJSB_NSA_ILi0EEESR_EEEEENS5_IJNS4_10UnderscoreESU_SU_EEEEENS4_13SM90_TMA_LOADENS4_14ComposedLayoutINS4_7SwizzleILi3ELi4ELi3EEENS4_18smem_ptr_flag_bitsILi8EEENSO_INS5_IJNSA_ILi8EEESF_EEENS5_IJSF_SB_EEEEEEEvNS4_8identityESX_S17_vS18_EENS_8epilogue10collective6detail29Sm90TmaWarpSpecializedAdapterINS1B_15DefaultEpilogueIaSH_SH_NS1A_6thread17LinearCombinationIaLi1EiiLNS1F_9ScaleType4KindE0ELNS_15FloatRoundStyleE2EaEENS1_15EpilogueDefaultEEEEEvvEEEEvNT_6ParamsE)
        /*0008*/ 	.word	0x000000a8


	//----- nvinfo : EIATTR_FRAME_SIZE
	.align		4
.L_15:
        /*000c*/ 	.byte	0x04, 0x11
        /*000e*/ 	.short	(.L_17 - .L_16)
	.align		4
.L_16:
        /*0010*/ 	.word	index@(_ZN7cutlass13device_kernelINS_4gemm6kernel13GemmUniversalIN4cute5tupleIJiiiiEEENS1_10collective13CollectiveMmaINS1_34MainloopSm90TmaGmmaWarpSpecializedILi7ENS5_IJNS4_1CILi1EEESB_SB_EEENS1_35KernelTmaWarpSpecializedCooperativeEEENS5_IJNSA_ILi128EEESF_SF_EEEaNS5_IJlSB_lEEEaSH_NS4_8TiledMMAINS4_8MMA_AtomIJNS4_4SM904GMMA27MMA_64x128x32_S32S8S8_SS_TNEEEENS4_6LayoutINS5_IJNSA_ILi2EEESB_SB_EEENS5_IJSB_NSA_ILi0EEESR_EEEEENS5_IJNS4_10UnderscoreESU_SU_EEEEENS4_13SM90_TMA_LOADENS4_14ComposedLayoutINS4_7SwizzleILi3ELi4ELi3EEENS4_18smem_ptr_flag_bitsILi8EEENSO_INS5_IJNSA_ILi8EEESF_EEENS5_IJSF_SB_EEEEEEEvNS4_8identityESX_S17_vS18_EENS_8epilogue10collective6detail29Sm90TmaWarpSpecializedAdapterINS1B_15DefaultEpilogueIaSH_SH_NS1A_6thread17LinearCombinationIaLi1EiiLNS1F_9ScaleType4KindE0ELNS_15FloatRoundStyleE2EaEENS1_15EpilogueDefaultEEEEEvvEEEEvNT_6ParamsE)
        /*0014*/ 	.word	0x00000000


	//----- nvinfo : EIATTR_MIN_STACK_SIZE
	.align		4
.L_17:
        /*0018*/ 	.byte	0x04, 0x12
        /*001a*/ 	.short	(.L_19 - .L_18)
	.align		4
.L_18:
        /*001c*/ 	.word	index@(_ZN7cutlass13device_kernelINS_4gemm6kernel13GemmUniversalIN4cute5tupleIJiiiiEEENS1_10collective13CollectiveMmaINS1_34MainloopSm90TmaGmmaWarpSpecializedILi7ENS5_IJNS4_1CILi1EEESB_SB_EEENS1_35KernelTmaWarpSpecializedCooperativeEEENS5_IJNSA_ILi128EEESF_SF_EEEaNS5_IJlSB_lEEEaSH_NS4_8TiledMMAINS4_8MMA_AtomIJNS4_4SM904GMMA27MMA_64x128x32_S32S8S8_SS_TNEEEENS4_6LayoutINS5_IJNSA_ILi2EEESB_SB_EEENS5_IJSB_NSA_ILi0EEESR_EEEEENS5_IJNS4_10UnderscoreESU_SU_EEEEENS4_13SM90_TMA_LOADENS4_14ComposedLayoutINS4_7SwizzleILi3ELi4ELi3EEENS4_18smem_ptr_flag_bitsILi8EEENSO_INS5_IJNSA_ILi8EEESF_EEENS5_IJSF_SB_EEEEEEEvNS4_8identityESX_S17_vS18_EENS_8epilogue10collective6detail29Sm90TmaWarpSpecializedAdapterINS1B_15DefaultEpilogueIaSH_SH_NS1A_6thread17LinearCombinationIaLi1EiiLNS1F_9ScaleType4KindE0ELNS_15FloatRoundStyleE2EaEENS1_15EpilogueDefaultEEEEEvvEEEEvNT_6ParamsE)
        /*0020*/ 	.word	0x00000000
.L_19:


//--------------------- .nv.compat                --------------------------
	.section	.nv.compat,"",@"SHT_CUDA_COMPAT_INFO"
	.align	4
        /*0000*/ 	.byte	0x02, 0x09, 0x01, 0x00, 0x02, 0x02, 0x04, 0x00, 0x02, 0x05, 0x05, 0x00, 0x03, 0x07, 0x01, 0x01
        /*0010*/ 	.byte	0x02, 0x03, 0x01, 0x00, 0x02, 0x06, 0x01, 0x00, 0x04, 0x0b, 0x08, 0x00, 0x00, 0x00, 0x00, 0x00
        /*0020*/ 	.byte	0x00, 0x00, 0x00, 0x00


//--------------------- .nv.info._ZN7cutlass13device_kernelINS_4gemm6kernel13GemmUniversalIN4cute5tupleIJiiiiEEENS1_10collective13CollectiveMmaINS1_34MainloopSm90TmaGmmaWarpSpecializedILi7ENS5_IJNS4_1CILi1EEESB_SB_EEENS1_35KernelTmaWarpSpecializedCooperativeEEENS5_IJNSA_ILi128EEESF_SF_EEEaNS5_IJlSB_lEEEaSH_NS4_8TiledMMAINS4_8MMA_AtomIJNS4_4SM904GMMA27MMA_64x128x32_S32S8S8_SS_TNEEEENS4_6LayoutINS5_IJNSA_ILi2EEESB_SB_EEENS5_IJSB_NSA_ILi0EEESR_EEEEENS5_IJNS4_10UnderscoreESU_SU_EEEEENS4_13SM90_TMA_LOADENS4_14ComposedLayoutINS4_7SwizzleILi3ELi4ELi3EEENS4_18smem_ptr_flag_bitsILi8EEENSO_INS5_IJNSA_ILi8EEESF_EEENS5_IJSF_SB_EEEEEEEvNS4_8identityESX_S17_vS18_EENS_8epilogue10collective6detail29Sm90TmaWarpSpecializedAdapterINS1B_15DefaultEpilogueIaSH_SH_NS1A_6thread17LinearCombinationIaLi1EiiLNS1F_9ScaleType4KindE0ELNS_15FloatRoundStyleE2EaEENS1_15EpilogueDefaultEEEEEvvEEEEvNT_6ParamsE --------------------------
	.section	.nv.info._ZN7cutlass13device_kernelINS_4gemm6kernel13GemmUniversalIN4cute5tupleIJiiiiEEENS1_10collective13CollectiveMmaINS1_34MainloopSm90TmaGmmaWarpSpecializedILi7ENS5_IJNS4_1CILi1EEESB_SB_EEENS1_35KernelTmaWarpSpecializedCooperativeEEENS5_IJNSA_ILi128EEESF_SF_EEEaNS5_IJlSB_lEEEaSH_NS4_8TiledMMAINS4_8MMA_AtomIJNS4_4SM904GMMA27MMA_64x128x32_S32S8S8_SS_TNEEEENS4_6LayoutINS5_IJNSA_ILi2EEESB_SB_EEENS5_IJSB_NSA_ILi0EEESR_EEEEENS5_IJNS4_10UnderscoreESU_SU_EEEEENS4_13SM90_TMA_LOADENS4_14ComposedLayoutINS4_7SwizzleILi3ELi4ELi3EEENS4_18smem_ptr_flag_bitsILi8EEENSO_INS5_IJNSA_ILi8EEESF_EEENS5_IJSF_SB_EEEEEEEvNS4_8identityESX_S17_vS18_EENS_8epilogue10collective6detail29Sm90TmaWarpSpecializedAdapterINS1B_15DefaultEpilogueIaSH_SH_NS1A_6thread17LinearCombinationIaLi1EiiLNS1F_9ScaleType4KindE0ELNS_15FloatRoundStyleE2EaEENS1_15EpilogueDefaultEEEEEvvEEEEvNT_6ParamsE,"",@"SHT_CUDA_INFO"
	.sectionflags	@""
	.align	4


	//----- nvinfo : EIATTR_CUDA_API_VERSION
	.align		4
        /*0000*/ 	.byte	0x04, 0x37
        /*0002*/ 	.short	(.L_21 - .L_20)
.L_20:
        /*0004*/ 	.word	0x00000082


	//----- nvinfo : EIATTR_KPARAM_INFO
	.align		4
.L_21:
        /*0008*/ 	.byte	0x04, 0x17
        /*000a*/ 	.short	(.L_23 - .L_22)
.L_22:
        /*000c*/ 	.word	0x00000000
        /*0010*/ 	.short	0x0000
        /*0012*/ 	.short	0x0070
        /*0014*/ 	.byte	0x00, 0xf0, 0x01, 0x10


	//----- nvinfo : EIATTR_SPARSE_MMA_MASK
	.align		4
.L_23:
        /*0018*/ 	.byte	0x03, 0x50
        /*001a*/ 	.short	0x0000


	//----- nvinfo : EIATTR_MAXREG_COUNT
	.align		4
        /*001c*/ 	.byte	0x03, 0x1b
        /*001e*/ 	.short	0x00a8


	//----- nvinfo : EIATTR_NUM_BARRIERS
	.align		4
        /*0020*/ 	.byte	0x02, 0x4c
        /*0022*/ 	.byte	0x01
	.zero		1


	//----- nvinfo : EIATTR_EXTERNS
	.align		4
        /*0024*/ 	.byte	0x04, 0x0f
        /*0026*/ 	.short	(.L_25 - .L_24)


	//   ....[0]....
	.align		4
.L_24:
        /*0028*/ 	.word	index@(__assertfail)


	//----- nvinfo : EIATTR_MERCURY_ISA_VERSION
	.align		4
.L_25:
        /*002c*/ 	.byte	0x03, 0x5f
        /*002e*/ 	.short	0x0101


	//----- nvinfo : EIATTR_INT_WARP_WIDE_INSTR_OFFSETS
	.align		4
        /*0030*/ 	.byte	0x04, 0x31
        /*0032*/ 	.short	(.L_27 - .L_26)


	//   ....[0]....
.L_26:
        /*0034*/ 	.word	0x00000450


	//   ....[1]....
        /*0038*/ 	.word	0x00000460


	//   ....[2]....
        /*003c*/ 	.word	0x00000520


	//----- nvinfo : EIATTR_COOP_GROUP_MASK_REGIDS
	.align		4
.L_27:
        /*0040*/ 	.byte	0x04, 0x29
        /*0042*/ 	.short	(.L_29 - .L_28)


	//   ....[0]....
.L_28:
        /*0044*/ 	.word	0xffffffff


	//   ....[1]....
        /*0048*/ 	.word	0xffffffff


	//   ....[2]....
        /*004c*/ 	.word	0xffffffff


	//   ....[3]....
        /*0050*/ 	.word	0xffffffff


	//   ....[4]....
        /*0054*/ 	.word	0xffffffff


	//----- nvinfo : EIATTR_COOP_GROUP_INSTR_OFFSETS
	.align		4
.L_29:
        /*0058*/ 	.byte	0x04, 0x28
        /*005a*/ 	.short	(.L_31 - .L_30)


	//   ....[0]....
.L_30:
        /*005c*/ 	.word	0x00000060


	//   ....[1]....
        /*0060*/ 	.word	0x00000070


	//   ....[2]....
        /*0064*/ 	.word	0x00000130


	//   ....[3]....
        /*0068*/ 	.word	0x00000320


	//   ....[4]....
        /*006c*/ 	.word	0x000011e0


	//----- nvinfo : EIATTR_REG_RECONFIG
	.align		4
.L_31:
        /*0070*/ 	.byte	0x01, 0x54
	.zero		2


	//----- nvinfo : EIATTR_SYSCALL_OFFSETS
	.align		4
        /*0074*/ 	.byte	0x04, 0x46
        /*0076*/ 	.short	(.L_33 - .L_32)


	//   ....[0]....
.L_32:
        /*0078*/ 	.word	0x000013d0


	//----- nvinfo : EIATTR_MBARRIER_INSTR_OFFSETS
	.align		4
.L_33:
        /*007c*/ 	.byte	0x04, 0x39
        /*007e*/ 	.short	(.L_35 - .L_34)


	//   ....[0]....
.L_34:
        /*0080*/ 	.word	0x00000230
        /*0084*/ 	.word	0x000000ff
        /*0088*/ 	.word	0x00000000
        /*008c*/ 	.short	0x0100
        /*008e*/ 	.byte	0x08
	.zero		1


	//   ....[1]....
        /*0090*/ 	.word	0x00000240
        /*0094*/ 	.word	0x000000ff
        /*0098*/ 	.word	0x00000038
        /*009c*/ 	.short	0x0100
        /*009e*/ 	.byte	0x08
	.zero		1


	//   ....[2]....
        /*00a0*/ 	.word	0x00000250
        /*00a4*/ 	.word	0x000000ff
        /*00a8*/ 	.word	0x00000008
        /*00ac*/ 	.short	0x0100
        /*00ae*/ 	.byte	0x08
	.zero		1


	//   ....[3]....
        /*00b0*/ 	.word	0x00000260
        /*00b4*/ 	.word	0x000000ff
        /*00b8*/ 	.word	0x00000040
        /*00bc*/ 	.short	0x0100
        /*00be*/ 	.byte	0x08
	.zero		1


	//   ....[4]....
        /*00c0*/ 	.word	0x00000270
        /*00c4*/ 	.word	0x000000ff
        /*00c8*/ 	.word	0x00000010
        /*00cc*/ 	.short	0x0100
        /*00ce*/ 	.byte	0x08
	.zero		1


	//   ....[5]....
        /*00d0*/ 	.word	0x00000280
        /*00d4*/ 	.word	0x000000ff
        /*00d8*/ 	.word	0x00000048
        /*00dc*/ 	.short	0x0100
        /*00de*/ 	.byte	0x08
	.zero		1


	//   ....[6]....
        /*00e0*/ 	.word	0x00000290
        /*00e4*/ 	.word	0x000000ff
        /*00e8*/ 	.word	0x00000018
        /*00ec*/ 	.short	0x0100
        /*00ee*/ 	.byte	0x08
	.zero		1


	//   ....[7]....
        /*00f0*/ 	.word	0x000002a0
        /*00f4*/ 	.word	0x000000ff
        /*00f8*/ 	.word	0x00000050
        /*00fc*/ 	.short	0x0100
        /*00fe*/ 	.byte	0x08
	.zero		1


	//   ....[8]....
        /*0100*/ 	.word	0x000002b0
        /*0104*/ 	.word	0x000000ff
        /*0108*/ 	.word	0x00000020
        /*010c*/ 	.short	0x0100
        /*010e*/ 	.byte	0x08
	.zero		1


	//   ....[9]....
        /*0110*/ 	.word	0x000002c0
        /*0114*/ 	.word	0x000000ff
        /*0118*/ 	.word	0x00000058
        /*011c*/ 	.short	0x0100
        /*011e*/ 	.byte	0x08
	.zero		1


	//   ....[10]....
        /*0120*/ 	.word	0x000002d0
        /*0124*/ 	.word	0x000000ff
        /*0128*/ 	.word	0x00000028
        /*012c*/ 	.short	0x0100
        /*012e*/ 	.byte	0x08
	.zero		1


	//   ....[11]....
        /*0130*/ 	.word	0x000002e0
        /*0134*/ 	.word	0x000000ff
        /*0138*/ 	.word	0x00000060
        /*013c*/ 	.short	0x0100
        /*013e*/ 	.byte	0x08
	.zero		1


	//   ....[12]....
        /*0140*/ 	.word	0x000002f0
        /*0144*/ 	.word	0x000000ff
        /*0148*/ 	.word	0x00000030
        /*014c*/ 	.short	0x0100
        /*014e*/ 	.byte	0x08
	.zero		1


	//   ....[13]....
        /*0150*/ 	.word	0x00000300
        /*0154*/ 	.word	0x000000ff
        /*0158*/ 	.word	0x00000068
        /*015c*/ 	.short	0x0100
        /*015e*/ 	.byte	0x08
	.zero		1


	//   ....[14]....
        /*0160*/ 	.word	0x000005a0
        /*0164*/ 	.word	0x000000ff
        /*0168*/ 	.word	0x00000080
        /*016c*/ 	.short	0x0100
        /*016e*/ 	.byte	0x08
	.zero		1


	//   ....[15]....
        /*0170*/ 	.word	0x00000620
        /*0174*/ 	.word	0x000000ff
        /*0178*/ 	.word	0x00000088
        /*017c*/ 	.short	0x0100
        /*017e*/ 	.byte	0x08
	.zero		1


	//   ....[16]....
        /*0180*/ 	.word	0x000014a0
        /*0184*/ 	.word	0x00000003
        /*0188*/ 	.word	0x00000000
        /*018c*/ 	.short	0x010a
        /*018e*/ 	.byte	0x3f
	.zero		1


	//   ....[17]....
        /*0190*/ 	.word	0x00001500
        /*0194*/ 	.word	0x00000003
        /*0198*/ 	.word	0x00000000
        /*019c*/ 	.short	0x010a
        /*019e*/ 	.byte	0x3f
	.zero		1


	//   ....[18]....
        /*01a0*/ 	.word	0x00001880
        /*01a4*/ 	.word	0x00000005
        /*01a8*/ 	.word	0x00000000
        /*01ac*/ 	.short	0x010a
        /*01ae*/ 	.byte	0x3f
	.zero		1


	//   ....[19]....
        /*01b0*/ 	.word	0x000018c0
        /*01b4*/ 	.word	0x00000005
        /*01b8*/ 	.word	0x00000000
        /*01bc*/ 	.short	0x010a
        /*01be*/ 	.byte	0x3f
	.zero		1


	//   ....[20]....
        /*01c0*/ 	.word	0x00001b20
        /*01c4*/ 	.word	0x00000004
        /*01c8*/ 	.word	0x00000000
        /*01cc*/ 	.short	0x0101
        /*01ce*/ 	.byte	0x3f
	.zero		1


	//   ....[21]....
        /*01d0*/ 	.word	0x00001d00
        /*01d4*/ 	.word	0x00000000
        /*01d8*/ 	.word	0x00000000
        /*01dc*/ 	.short	0x0101
        /*01de*/ 	.byte	0x3f
	.zero		1


	//   ....[22]....
        /*01e0*/ 	.word	0x000060e0
        /*01e4*/ 	.word	0x0000000e
        /*01e8*/ 	.word	0x00000038
        /*01ec*/ 	.short	0x010a
        /*01ee*/ 	.byte	0x3f
	.zero		1


	//   ....[23]....
        /*01f0*/ 	.word	0x000064b0
        /*01f4*/ 	.word	0x00000006
        /*01f8*/ 	.word	0x00000088
        /*01fc*/ 	.short	0x0101
        /*01fe*/ 	.byte	0x3f
	.zero		1


	//   ....[24]....
        /*0200*/ 	.word	0x00006b90
        /*0204*/ 	.word	0x00000007
        /*0208*/ 	.word	0x00000000
        /*020c*/ 	.short	0x010a
        /*020e*/ 	.byte	0x3f
	.zero		1


	//   ....[25]....
        /*0210*/ 	.word	0x00006c10
        /*0214*/ 	.word	0x00000009
        /*0218*/ 	.word	0x00000000
        /*021c*/ 	.short	0x010a
        /*021e*/ 	.byte	0x3f
	.zero		1


	//   ....[26]....
        /*0220*/ 	.word	0x00006ca0
        /*0224*/ 	.word	0x00000006
        /*0228*/ 	.word	0x00000000
        /*022c*/ 	.short	0x010a
        /*022e*/ 	.byte	0x3f
	.zero		1


	//   ....[27]....
        /*0230*/ 	.word	0x00006d30
        /*0234*/ 	.word	0x00000009
        /*0238*/ 	.word	0x00000000
        /*023c*/ 	.short	0x010a
        /*023e*/ 	.byte	0x3f
	.zero		1


	//   ....[28]....
        /*0240*/ 	.word	0x00006dc0
        /*0244*/ 	.word	0x00000006
        /*0248*/ 	.word	0x00000000
        /*024c*/ 	.short	0x010a
        /*024e*/ 	.byte	0x3f
	.zero		1


	//   ....[29]....
        /*0250*/ 	.word	0x00006e50
        /*0254*/ 	.word	0x00000009
        /*0258*/ 	.word	0x00000000
        /*025c*/ 	.short	0x010a
        /*025e*/ 	.byte	0x3f
	.zero		1


	//   ....[30]....
        /*0260*/ 	.word	0x00006ee0
        /*0264*/ 	.word	0x00000003
        /*0268*/ 	.word	0x00000000
        /*026c*/ 	.short	0x010a
        /*026e*/ 	.byte	0x3f
	.zero		1


	//   ....[31]....
        /*0270*/ 	.word	0x00006f40
        /*0274*/ 	.word	0x00000003
        /*0278*/ 	.word	0x00000000
        /*027c*/ 	.short	0x010a
        /*027e*/ 	.byte	0x3f
	.zero		1


	//   ....[32]....
        /*0280*/ 	.word	0x00006f90
        /*0284*/ 	.word	0x00000005
        /*0288*/ 	.word	0x00000000
        /*028c*/ 	.short	0x010a
        /*028e*/ 	.byte	0x3f
	.zero		1


	//   ....[33]....
        /*0290*/ 	.word	0x00007060
        /*0294*/ 	.word	0x0000000e
        /*0298*/ 	.word	0x00000038
        /*029c*/ 	.short	0x010a
        /*029e*/ 	.byte	0x3f
	.zero		1


	//   ....[34]....
        /*02a0*/ 	.word	0x00007130
        /*02a4*/ 	.word	0x00000007
        /*02a8*/ 	.word	0x00000000
        /*02ac*/ 	.short	0x010a
        /*02ae*/ 	.byte	0x3f
	.zero		1


	//   ....[35]....
        /*02b0*/ 	.word	0x00007180
        /*02b4*/ 	.word	0x00000009
        /*02b8*/ 	.word	0x00000000
        /*02bc*/ 	.short	0x010a
        /*02be*/ 	.byte	0x3f
	.zero		1


	//   ....[36]....
        /*02c0*/ 	.word	0x000071d0
        /*02c4*/ 	.word	0x00000006
        /*02c8*/ 	.word	0x00000000
        /*02cc*/ 	.short	0x010a
        /*02ce*/ 	.byte	0x3f
	.zero		1


	//   ....[37]....
        /*02d0*/ 	.word	0x00007220
        /*02d4*/ 	.word	0x00000009
        /*02d8*/ 	.word	0x00000000
        /*02dc*/ 	.short	0x010a
        /*02de*/ 	.byte	0x3f
	.zero		1


	//   ....[38]....
        /*02e0*/ 	.word	0x00007270
        /*02e4*/ 	.word	0x00000006
        /*02e8*/ 	.word	0x00000000
        /*02ec*/ 	.short	0x010a
        /*02ee*/ 	.byte	0x3f
	.zero		1


	//   ....[39]....
        /*02f0*/ 	.word	0x000072c0
        /*02f4*/ 	.word	0x00000009
        /*02f8*/ 	.word	0x00000000
        /*02fc*/ 	.short	0x010a
        /*02fe*/ 	.byte	0x3f
	.zero		1


	//----- nvinfo : EIATTR_NUM_MBARRIERS
	.align		4
.L_35:
        /*0300*/ 	.byte	0x03, 0x38
        /*0302*/ 	.short	0x0010


	//----- nvinfo : EIATTR_EXIT_INSTR_OFFSETS
	.align		4
        /*0304*/ 	.byte	0x04, 0x1c
        /*0306*/ 	.short	(.L_37 - .L_36)


	//   ....[0]....
.L_36:
        /*0308*/ 	.word	0x000006c0


	//   ....[1]....
        /*030c*/ 	.word	0x00000f80


	//   ....[2]....
        /*0310*/ 	.word	0x000057c0


	//   ....[3]....
        /*0314*/ 	.word	0x00005df0


	//   ....[4]....
        /*0318*/ 	.word	0x00006f30


	//----- nvinfo : EIATTR_MAX_THREADS
	.align		4
.L_37:
        /*031c*/ 	.byte	0x04, 0x05
        /*031e*/ 	.short	(.L_39 - .L_38)
.L_38:
        /*0320*/ 	.word	0x00000180
        /*0324*/ 	.word	0x00000001
        /*0328*/ 	.word	0x00000001


	//----- nvinfo : EIATTR_CRS_STACK_SIZE
	.align		4
.L_39:
        /*032c*/ 	.byte	0x04, 0x1e
        /*032e*/ 	.short	(.L_41 - .L_40)
.L_40:
        /*0330*/ 	.word	0x00000000


	//----- nvinfo : EIATTR_CBANK_PARAM_SIZE
	.align		4
.L_41:
        /*0334*/ 	.byte	0x03, 0x19
        /*0336*/ 	.short	0x0470


	//----- nvinfo : EIATTR_PARAM_CBANK
	.align		4
        /*0338*/ 	.byte	0x04, 0x0a
        /*033a*/ 	.short	(.L_43 - .L_42)
	.align		4
.L_42:
        /*033c*/ 	.word	index@(.nv.constant0._ZN7cutlass13device_kernelINS_4gemm6kernel13GemmUniversalIN4cute5tupleIJiiiiEEENS1_10collective13CollectiveMmaINS1_34MainloopSm90TmaGmmaWarpSpecializedILi7ENS5_IJNS4_1CILi1EEESB_SB_EEENS1_35KernelTmaWarpSpecializedCooperativeEEENS5_IJNSA_ILi128EEESF_SF_EEEaNS5_IJlSB_lEEEaSH_NS4_8TiledMMAINS4_8MMA_AtomIJNS4_4SM904GMMA27MMA_64x128x32_S32S8S8_SS_TNEEEENS4_6LayoutINS5_IJNSA_ILi2EEESB_SB_EEENS5_IJSB_NSA_ILi0EEESR_EEEEENS5_IJNS4_10UnderscoreESU_SU_EEEEENS4_13SM90_TMA_LOADENS4_14ComposedLayoutINS4_7SwizzleILi3ELi4ELi3EEENS4_18smem_ptr_flag_bitsILi8EEENSO_INS5_IJNSA_ILi8EEESF_EEENS5_IJSF_SB_EEEEEEEvNS4_8identityESX_S17_vS18_EENS_8epilogue10collective6detail29Sm90TmaWarpSpecializedAdapterINS1B_15DefaultEpilogueIaSH_SH_NS1A_6thread17LinearCombinationIaLi1EiiLNS1F_9ScaleType4KindE0ELNS_15FloatRoundStyleE2EaEENS1_15EpilogueDefaultEEEEEvvEEEEvNT_6ParamsE)
        /*0340*/ 	.short	0x0210
        /*0342*/ 	.short	0x0470


	//----- nvinfo : EIATTR_SW_WAR
	.align		4
.L_43:
        /*0344*/ 	.byte	0x04, 0x36
        /*0346*/ 	.short	(.L_45 - .L_44)
.L_44:
        /*0348*/ 	.word	0x00000008
.L_45:


//--------------------- .nv.callgraph             --------------------------
	.section	.nv.callgraph,"",@"SHT_CUDA_CALLGRAPH"
	.align	4
	.sectionentsize	8
	.align		4
        /*0000*/ 	.word	0x00000000
	.align		4
        /*0004*/ 	.word	0xffffffff
	.align		4
        /*0008*/ 	.word	index@(_ZN7cutlass13device_kernelINS_4gemm6kernel13GemmUniversalIN4cute5tupleIJiiiiEEENS1_10collective13CollectiveMmaINS1_34MainloopSm90TmaGmmaWarpSpecializedILi7ENS5_IJNS4_1CILi1EEESB_SB_EEENS1_35KernelTmaWarpSpecializedCooperativeEEENS5_IJNSA_ILi128EEESF_SF_EEEaNS5_IJlSB_lEEEaSH_NS4_8TiledMMAINS4_8MMA_AtomIJNS4_4SM904GMMA27MMA_64x128x32_S32S8S8_SS_TNEEEENS4_6LayoutINS5_IJNSA_ILi2EEESB_SB_EEENS5_IJSB_NSA_ILi0EEESR_EEEEENS5_IJNS4_10UnderscoreESU_SU_EEEEENS4_13SM90_TMA_LOADENS4_14ComposedLayoutINS4_7SwizzleILi3ELi4ELi3EEENS4_18smem_ptr_flag_bitsILi8EEENSO_INS5_IJNSA_ILi8EEESF_EEENS5_IJSF_SB_EEEEEEEvNS4_8identityESX_S17_vS18_EENS_8epilogue10collective6detail29Sm90TmaWarpSpecializedAdapterINS1B_15DefaultEpilogueIaSH_SH_NS1A_6thread17LinearCombinationIaLi1EiiLNS1F_9ScaleType4KindE0ELNS_15FloatRoundStyleE2EaEENS1_15EpilogueDefaultEEEEEvvEEEEvNT_6ParamsE)
	.align		4
        /*000c*/ 	.word	index@(__assertfail)
	.align		4
        /*0010*/ 	.word	0x00000000
	.align		4
        /*0014*/ 	.word	0xfffffffe
	.align		4
        /*0018*/ 	.word	0x00000000
	.align		4
        /*001c*/ 	.word	0xfffffffd
	.align		4
        /*0020*/ 	.word	0x00000000
	.align		4
        /*0024*/ 	.word	0xfffffffc


//--------------------- .nv.constant4             --------------------------
	.section	.nv.constant4,"a",@progbits
	.align	8
	.align		8
.nv.constant4:
        /*0000*/ 	.dword	__assertfail
	.align		8
        /*0008*/ 	.dword	__unnamed_1
	.align		8
        /*0010*/ 	.dword	_ZN40_INTERNAL_9d0cc8e1_4_k_cu_a7ed679f_316354cuda3std3__45__cpo5beginE
	.align		8
        /*0018*/ 	.dword	_ZN40_INTERNAL_9d0cc8e1_4_k_cu_a7ed679f_316354cuda3std3__45__cpo3endE
	.align		8
        /*0020*/ 	.dword	_ZN40_INTERNAL_9d0cc8e1_4_k_cu_a7ed679f_316354cuda3std3__45__cpo6cbeginE
	.align		8
        /*0028*/ 	.dword	_ZN40_INTERNAL_9d0cc8e1_4_k_cu_a7ed679f_316354cuda3std3__45__cpo4cendE
	.align		8
        /*0030*/ 	.dword	_ZN40_INTERNAL_9d0cc8e1_4_k_cu_a7ed679f_316354cuda3std3__442_GLOBAL__N__9d0cc8e1_4_k_cu_a7ed679f_316356ignoreE
	.align		8
        /*0038*/ 	.dword	_ZN40_INTERNAL_9d0cc8e1_4_k_cu_a7ed679f_316354cuda3std3__419piecewise_constructE
	.align		8
        /*0040*/ 	.dword	_ZN40_INTERNAL_9d0cc8e1_4_k_cu_a7ed679f_316354cuda3std3__48in_placeE
	.align		8
        /*0048*/ 	.dword	_ZN40_INTERNAL_9d0cc8e1_4_k_cu_a7ed679f_316354cuda3std6ranges3__45__cpo4swapE
	.align		8
        /*0050*/ 	.dword	_ZN40_INTERNAL_9d0cc8e1_4_k_cu_a7ed679f_316354cuda3std6ranges3__45__cpo9iter_moveE
	.align		8
        /*0058*/ 	.dword	_ZN40_INTERNAL_9d0cc8e1_4_k_cu_a7ed679f_316354cute7productE
	.align		8
        /*0060*/ 	.dword	_ZN40_INTERNAL_9d0cc8e1_4_k_cu_a7ed679f_316354cute1_E
	.align		8
        /*0068*/ 	.dword	$str$22
	.align		8
        /*0070*/ 	.dword	$str$23


//--------------------- .text._ZN7cutlass13device_kernelINS_4gemm6kernel13GemmUniversalIN4cute5tupleIJiiiiEEENS1_10collective13CollectiveMmaINS1_34MainloopSm90TmaGmmaWarpSpecializedILi7ENS5_IJNS4_1CILi1EEESB_SB_EEENS1_35KernelTmaWarpSpecializedCooperativeEEENS5_IJNSA_ILi128EEESF_SF_EEEaNS5_IJlSB_lEEEaSH_NS4_8TiledMMAINS4_8MMA_AtomIJNS4_4SM904GMMA27MMA_64x128x32_S32S8S8_SS_TNEEEENS4_6LayoutINS5_IJNSA_ILi2EEESB_SB_EEENS5_IJSB_NSA_ILi0EEESR_EEEEENS5_IJNS4_10UnderscoreESU_SU_EEEEENS4_13SM90_TMA_LOADENS4_14ComposedLayoutINS4_7SwizzleILi3ELi4ELi3EEENS4_18smem_ptr_flag_bitsILi8EEENSO_INS5_IJNSA_ILi8EEESF_EEENS5_IJSF_SB_EEEEEEEvNS4_8identityESX_S17_vS18_EENS_8epilogue10collective6detail29Sm90TmaWarpSpecializedAdapterINS1B_15DefaultEpilogueIaSH_SH_NS1A_6thread17LinearCombinationIaLi1EiiLNS1F_9ScaleType4KindE0ELNS_15FloatRoundStyleE2EaEENS1_15EpilogueDefaultEEEEEvvEEEEvNT_6ParamsE --------------------------
	.section	.text._ZN7cutlass13device_kernelINS_4gemm6kernel13GemmUniversalIN4cute5tupleIJiiiiEEENS1_10collective13CollectiveMmaINS1_34MainloopSm90TmaGmmaWarpSpecializedILi7ENS5_IJNS4_1CILi1EEESB_SB_EEENS1_35KernelTmaWarpSpecializedCooperativeEEENS5_IJNSA_ILi128EEESF_SF_EEEaNS5_IJlSB_lEEEaSH_NS4_8TiledMMAINS4_8MMA_AtomIJNS4_4SM904GMMA27MMA_64x128x32_S32S8S8_SS_TNEEEENS4_6LayoutINS5_IJNSA_ILi2EEESB_SB_EEENS5_IJSB_NSA_ILi0EEESR_EEEEENS5_IJNS4_10UnderscoreESU_SU_EEEEENS4_13SM90_TMA_LOADENS4_14ComposedLayoutINS4_7SwizzleILi3ELi4ELi3EEENS4_18smem_ptr_flag_bitsILi8EEENSO_INS5_IJNSA_ILi8EEESF_EEENS5_IJSF_SB_EEEEEEEvNS4_8identityESX_S17_vS18_EENS_8epilogue10collective6detail29Sm90TmaWarpSpecializedAdapterINS1B_15DefaultEpilogueIaSH_SH_NS1A_6thread17LinearCombinationIaLi1EiiLNS1F_9ScaleType4KindE0ELNS_15FloatRoundStyleE2EaEENS1_15EpilogueDefaultEEEEEvvEEEEvNT_6ParamsE,"ax",@progbits
	.align	128
.text._ZN7cutlass13device_kernelINS_4gemm6kernel13GemmUniversalIN4cute5tupleIJiiiiEEENS1_10collective13CollectiveMmaINS1_34MainloopSm90TmaGmmaWarpSpecializedILi7ENS5_IJNS4_1CILi1EEESB_SB_EEENS1_35KernelTmaWarpSpecializedCooperativeEEENS5_IJNSA_ILi128EEESF_SF_EEEaNS5_IJlSB_lEEEaSH_NS4_8TiledMMAINS4_8MMA_AtomIJNS4_4SM904GMMA27MMA_64x128x32_S32S8S8_SS_TNEEEENS4_6LayoutINS5_IJNSA_ILi2EEESB_SB_EEENS5_IJSB_NSA_ILi0EEESR_EEEEENS5_IJNS4_10UnderscoreESU_SU_EEEEENS4_13SM90_TMA_LOADENS4_14ComposedLayoutINS4_7SwizzleILi3ELi4ELi3EEENS4_18smem_ptr_flag_bitsILi8EEENSO_INS5_IJNSA_ILi8EEESF_EEENS5_IJSF_SB_EEEEEEEvNS4_8identityESX_S17_vS18_EENS_8epilogue10collective6detail29Sm90TmaWarpSpecializedAdapterINS1B_15DefaultEpilogueIaSH_SH_NS1A_6thread17LinearCombinationIaLi1EiiLNS1F_9ScaleType4KindE0ELNS_15FloatRoundStyleE2EaEENS1_15EpilogueDefaultEEEEEvvEEEEvNT_6ParamsE:
        .type           _ZN7cutlass13device_kernelINS_4gemm6kernel13GemmUniversalIN4cute5tupleIJiiiiEEENS1_10collective13CollectiveMmaINS1_34MainloopSm90TmaGmmaWarpSpecializedILi7ENS5_IJNS4_1CILi1EEESB_SB_EEENS1_35KernelTmaWarpSpecializedCooperativeEEENS5_IJNSA_ILi128EEESF_SF_EEEaNS5_IJlSB_lEEEaSH_NS4_8TiledMMAINS4_8MMA_AtomIJNS4_4SM904GMMA27MMA_64x128x32_S32S8S8_SS_TNEEEENS4_6LayoutINS5_IJNSA_ILi2EEESB_SB_EEENS5_IJSB_NSA_ILi0EEESR_EEEEENS5_IJNS4_10UnderscoreESU_SU_EEEEENS4_13SM90_TMA_LOADENS4_14ComposedLayoutINS4_7SwizzleILi3ELi4ELi3EEENS4_18smem_ptr_flag_bitsILi8EEENSO_INS5_IJNSA_ILi8EEESF_EEENS5_IJSF_SB_EEEEEEEvNS4_8identityESX_S17_vS18_EENS_8epilogue10collective6detail29Sm90TmaWarpSpecializedAdapterINS1B_15DefaultEpilogueIaSH_SH_NS1A_6thread17LinearCombinationIaLi1EiiLNS1F_9ScaleType4KindE0ELNS_15FloatRoundStyleE2EaEENS1_15EpilogueDefaultEEEEEvvEEEEvNT_6ParamsE,@function
        .size           _ZN7cutlass13device_kernelINS_4gemm6kernel13GemmUniversalIN4cute5tupleIJiiiiEEENS1_10collective13CollectiveMmaINS1_34MainloopSm90TmaGmmaWarpSpecializedILi7ENS5_IJNS4_1CILi1EEESB_SB_EEENS1_35KernelTmaWarpSpecializedCooperativeEEENS5_IJNSA_ILi128EEESF_SF_EEEaNS5_IJlSB_lEEEaSH_NS4_8TiledMMAINS4_8MMA_AtomIJNS4_4SM904GMMA27MMA_64x128x32_S32S8S8_SS_TNEEEENS4_6LayoutINS5_IJNSA_ILi2EEESB_SB_EEENS5_IJSB_NSA_ILi0EEESR_EEEEENS5_IJNS4_10UnderscoreESU_SU_EEEEENS4_13SM90_TMA_LOADENS4_14ComposedLayoutINS4_7SwizzleILi3ELi4ELi3EEENS4_18smem_ptr_flag_bitsILi8EEENSO_INS5_IJNSA_ILi8EEESF_EEENS5_IJSF_SB_EEEEEEEvNS4_8identityESX_S17_vS18_EENS_8epilogue10collective6detail29Sm90TmaWarpSpecializedAdapterINS1B_15DefaultEpilogueIaSH_SH_NS1A_6thread17LinearCombinationIaLi1EiiLNS1F_9ScaleType4KindE0ELNS_15FloatRoundStyleE2EaEENS1_15EpilogueDefaultEEEEEvvEEEEvNT_6ParamsE,(.L_x_204 - _ZN7cutlass13device_kernelINS_4gemm6kernel13GemmUniversalIN4cute5tupleIJiiiiEEENS1_10collective13CollectiveMmaINS1_34MainloopSm90TmaGmmaWarpSpecializedILi7ENS5_IJNS4_1CILi1EEESB_SB_EEENS1_35KernelTmaWarpSpecializedCooperativeEEENS5_IJNSA_ILi128EEESF_SF_EEEaNS5_IJlSB_lEEEaSH_NS4_8TiledMMAINS4_8MMA_AtomIJNS4_4SM904GMMA27MMA_64x128x32_S32S8S8_SS_TNEEEENS4_6LayoutINS5_IJNSA_ILi2EEESB_SB_EEENS5_IJSB_NSA_ILi0EEESR_EEEEENS5_IJNS4_10UnderscoreESU_SU_EEEEENS4_13SM90_TMA_LOADENS4_14ComposedLayoutINS4_7SwizzleILi3ELi4ELi3EEENS4_18smem_ptr_flag_bitsILi8EEENSO_INS5_IJNSA_ILi8EEESF_EEENS5_IJSF_SB_EEEEEEEvNS4_8identityESX_S17_vS18_EENS_8epilogue10collective6detail29Sm90TmaWarpSpecializedAdapterINS1B_15DefaultEpilogueIaSH_SH_NS1A_6thread17LinearCombinationIaLi1EiiLNS1F_9ScaleType4KindE0ELNS_15FloatRoundStyleE2EaEENS1_15EpilogueDefaultEEEEEvvEEEEvNT_6ParamsE)
        .other          _ZN7cutlass13device_kernelINS_4gemm6kernel13GemmUniversalIN4cute5tupleIJiiiiEEENS1_10collective13CollectiveMmaINS1_34MainloopSm90TmaGmmaWarpSpecializedILi7ENS5_IJNS4_1CILi1EEESB_SB_EEENS1_35KernelTmaWarpSpecializedCooperativeEEENS5_IJNSA_ILi128EEESF_SF_EEEaNS5_IJlSB_lEEEaSH_NS4_8TiledMMAINS4_8MMA_AtomIJNS4_4SM904GMMA27MMA_64x128x32_S32S8S8_SS_TNEEEENS4_6LayoutINS5_IJNSA_ILi2EEESB_SB_EEENS5_IJSB_NSA_ILi0EEESR_EEEEENS5_IJNS4_10UnderscoreESU_SU_EEEEENS4_13SM90_TMA_LOADENS4_14ComposedLayoutINS4_7SwizzleILi3ELi4ELi3EEENS4_18smem_ptr_flag_bitsILi8EEENSO_INS5_IJNSA_ILi8EEESF_EEENS5_IJSF_SB_EEEEEEEvNS4_8identityESX_S17_vS18_EENS_8epilogue10collective6detail29Sm90TmaWarpSpecializedAdapterINS1B_15DefaultEpilogueIaSH_SH_NS1A_6thread17LinearCombinationIaLi1EiiLNS1F_9ScaleType4KindE0ELNS_15FloatRoundStyleE2EaEENS1_15EpilogueDefaultEEEEEvvEEEEvNT_6ParamsE,@"STO_CUDA_ENTRY STV_DEFAULT"
_ZN7cutlass13device_kernelINS_4gemm6kernel13GemmUniversalIN4cute5tupleIJiiiiEEENS1_10collective13CollectiveMmaINS1_34MainloopSm90TmaGmmaWarpSpecializedILi7ENS5_IJNS4_1CILi1EEESB_SB_EEENS1_35KernelTmaWarpSpecializedCooperativeEEENS5_IJNSA_ILi128EEESF_SF_EEEaNS5_IJlSB_lEEEaSH_NS4_8TiledMMAINS4_8MMA_AtomIJNS4_4SM904GMMA27MMA_64x128x32_S32S8S8_SS_TNEEEENS4_6LayoutINS5_IJNSA_ILi2EEESB_SB_EEENS5_IJSB_NSA_ILi0EEESR_EEEEENS5_IJNS4_10UnderscoreESU_SU_EEEEENS4_13SM90_TMA_LOADENS4_14ComposedLayoutINS4_7SwizzleILi3ELi4ELi3EEENS4_18smem_ptr_flag_bitsILi8EEENSO_INS5_IJNSA_ILi8EEESF_EEENS5_IJSF_SB_EEEEEEEvNS4_8identityESX_S17_vS18_EENS_8epilogue10collective6detail29Sm90TmaWarpSpecializedAdapterINS1B_15DefaultEpilogueIaSH_SH_NS1A_6thread17LinearCombinationIaLi1EiiLNS1F_9ScaleType4KindE0ELNS_15FloatRoundStyleE2EaEENS1_15EpilogueDefaultEEEEEvvEEEEvNT_6ParamsE:
[----:B------:R-:W0:Y:S01]  /*0000*/  LDC R1, c[0x0][0x28] ;  /* 0x00000a00ff017b82 */ /* 0x000e220000000800 */
[----:B------:R-:W1:Y:S01]  /*0010*/  S2R R3, SR_TID.X ;  /* 0x0000000000037919 */ /* 0x000e620000002100 */
[----:B------:R-:W-:Y:S01]  /*0020*/  ELECT P0, URZ, PT ;  /* 0x00000000003f782f */ /* 0x000fe20003800000 */
[----:B------:R-:W-:Y:S01]  /*0030*/  BSSY B0, `(.L_x_0) ;  /* 0x000000f000007945 */ /* 0x000fe20003800000 */
[--C-:B-1----:R-:W-:Y:S02]  /*0040*/  SHF.R.U32.HI R0, RZ, 0x5, R3.reuse ;  /* 0x00000005ff007819 */ /* 0x102fe40000011603 */
[----:B------:R-:W-:-:S03]  /*0050*/  SHF.R.U32.HI R14, RZ, 0x7, R3 ;  /* 0x00000007ff0e7819 */ /* 0x000fc60000011603 */
[----:B------:R-:W1:Y:S04]  /*0060*/  SHFL.IDX PT, R4, R0, RZ, 0x1f ;  /* 0x00001fff00047589 */ /* 0x000e6800000e0000 */
[----:B------:R2:W3:Y:S01]  /*0070*/  SHFL.IDX PT, R10, R14, RZ, 0x1f ;  /* 0x00001fff0e0a7589 */ /* 0x0004e200000e0000 */
[----:B-1----:R-:W-:-:S13]  /*0080*/  ISETP.NE.OR P0, PT, R4, RZ, !P0 ;  /* 0x000000ff0400720c */ /* 0x002fda0004705670 */
[----:B0-23--:R-:W-:Y:S05]  /*0090*/  @P0 BRA `(.L_x_1) ;  /* 0x0000000000200947 */ /* 0x00dfea0003800000 */
[----:B------:R-:W-:Y:S02]  /*00a0*/  ULDC.64 UR4, c[0x0][0x198] ;  /* 0x0000660000047ab9 */ /* 0x000fe40000000a00 */
[----:B------:R-:W-:Y:S02]  /*00b0*/  UIADD3 UR6, UP0, UR4, 0xf0, URZ ;  /* 0x000000f004067890 */ /* 0x000fe4000ff1e03f */
[----:B------:R-:W-:Y:S02]  /*00c0*/  UIADD3 UR4, UP1, UR4, 0x1f0, URZ ;  /* 0x000001f004047890 */ /* 0x000fe4000ff3e03f */
[----:B------:R-:W-:Y:S02]  /*00d0*/  UIADD3.X UR7, URZ, UR5, URZ, UP0, !UPT ;  /* 0x000000053f077290 */ /* 0x000fe400087fe43f */
[----:B------:R-:W-:-:S07]  /*00e0*/  UIADD3.X UR5, URZ, UR5, URZ, UP1, !UPT ;  /* 0x000000053f057290 */ /* 0x000fce0008ffe43f */
[----:B------:R0:W-:Y:S02]  /*00f0*/  UTMACCTL.PF [UR6] ;  /* 0x00000000060079b9 */ /* 0x0001e40008040000 */
[----:B------:R0:W-:Y:S02]  /*0100*/  UTMACCTL.PF [UR4] ;  /* 0x00000000040079b9 */ /* 0x0001e40008040000 */
[----:B0-----:R-:W-:Y:S01]  /*0110*/  NOP ;  /* 0x0000000000007918 */ /* 0x001fe20000000000 */
.L_x_1:
[----:B------:R-:W-:Y:S05]  /*0120*/  BSYNC B0 ;  /* 0x0000000000007941 */ /* 0x000fea0003800000 */
.L_x_0:
[----:B------:R-:W0:Y:S02]  /*0130*/  SHFL.IDX PT, R2, R0, RZ, 0x1f ;  /* 0x00001fff00027589 */ /* 0x000e2400000e0000 */
[----:B0-----:R-:W-:-:S13]  /*0140*/  ISETP.NE.AND P0, PT, R2, RZ, PT ;  /* 0x000000ff0200720c */ /* 0x001fda0003f05270 */
[----:B------:R-:W-:Y:S05]  /*0150*/  @P0 BRA `(.L_x_2) ;  /* 0x0000000000700947 */ /* 0x000fea0003800000 */
[----:B------:R-:W0:Y:S01]  /*0160*/  S2UR UR8, SR_CgaCtaId ;  /* 0x00000000000879c3 */ /* 0x000e220000008800 */
[----:B------:R-:W-:Y:S01]  /*0170*/  UMOV UR4, 0x400 ;  /* 0x0000040000047882 */ /* 0x000fe20000000000 */
[----:B------:R-:W-:Y:S01]  /*0180*/  UMOV UR5, 0x1 ;  /* 0x0000000100057882 */ /* 0x000fe20000000000 */
[----:B------:R-:W-:Y:S01]  /*0190*/  UMOV UR6, 0x100 ;  /* 0x0000010000067882 */ /* 0x000fe20000000000 */
[----:B------:R-:W-:Y:S01]  /*01a0*/  ELECT P0, URZ, PT ;  /* 0x00000000003f782f */ /* 0x000fe20003800000 */
[----:B------:R-:W-:-:S04]  /*01b0*/  UIADD3 UR6, -UR6, 0x100000, URZ ;  /* 0x0010000006067890 */ /* 0x000fc8000fffe13f */
[----:B------:R-:W-:Y:S02]  /*01c0*/  USHF.L.U32 UR7, UR6, 0xb, URZ ;  /* 0x0000000b06077899 */ /* 0x000fe4000800063f */
[----:B------:R-:W-:Y:S02]  /*01d0*/  USHF.L.U32 UR6, UR6, 0x1, URZ ;  /* 0x0000000106067899 */ /* 0x000fe4000800063f */
[----:B0-----:R-:W-:Y:S02]  /*01e0*/  ULEA UR8, UR8, UR4, 0x18 ;  /* 0x0000000408087291 */ /* 0x001fe4000f8ec03f */
[----:B------:R-:W-:-:S04]  /*01f0*/  UIADD3 UR4, -UR5, 0x100000, URZ ;  /* 0x0010000005047890 */ /* 0x000fc8000fffe13f */
[----:B------:R-:W-:Y:S02]  /*0200*/  USHF.L.U32 UR5, UR4, 0xb, URZ ;  /* 0x0000000b04057899 */ /* 0x000fe4000800063f */
[----:B------:R-:W-:Y:S01]  /*0210*/  USHF.L.U32 UR4, UR4, 0x1, URZ ;  /* 0x0000000104047899 */ /* 0x000fe2000800063f */
[----:B------:R-:W0:Y:S11]  /*0220*/  FENCE.VIEW.ASYNC.S ;  /* 0x00000000000073c6 */ /* 0x000e360000000000 */
[----:B0-----:R0:W1:Y:S01]  /*0230*/  SYNCS.EXCH.64 URZ, [UR8], UR4 ;  /* 0x00000004083f75b2 */ /* 0x0010620008000100 */
[----:B------:R0:W2:Y:S01]  /*0240*/  SYNCS.EXCH.64 URZ, [UR8+0x38], UR6 ;  /* 0x00003806083f75b2 */ /* 0x0000a20008000100 */
[----:B------:R0:W3:Y:S01]  /*0250*/  SYNCS.EXCH.64 URZ, [UR8+0x8], UR4 ;  /* 0x00000804083f75b2 */ /* 0x0000e20008000100 */
[----:B------:R0:W4:Y:S01]  /*0260*/  SYNCS.EXCH.64 URZ, [UR8+0x40], UR6 ;  /* 0x00004006083f75b2 */ /* 0x0001220008000100 */
[----:B------:R0:W0:Y:S01]  /*0270*/  SYNCS.EXCH.64 URZ, [UR8+0x10], UR4 ;  /* 0x00001004083f75b2 */ /* 0x0000220008000100 */
        /* <DEDUP_REMOVED lines=9> */
[----:B------:R-:W-:Y:S01]  /*0310*/  NOP ;  /* 0x0000000000007918 */ /* 0x000fe20000000000 */
.L_x_2:
[----:B------:R-:W5:Y:S01]  /*0320*/  SHFL.IDX PT, R0, R0, RZ, 0x1f ;  /* 0x00001fff00007589 */ /* 0x000f6200000e0000 */
[----:B------:R-:W-:Y:S01]  /*0330*/  ELECT P0, URZ, PT ;  /* 0x00000000003f782f */ /* 0x000fe20003800000 */
[----:B------:R-:W1:Y:S01]  /*0340*/  LDC R2, c[0x0][0x65c] ;  /* 0x00019700ff027b82 */ /* 0x000e620000000800 */
[----:B------:R-:W-:Y:S01]  /*0350*/  SHF.R.S32.HI R7, RZ, 0x1f, R4 ;  /* 0x0000001fff077819 */ /* 0x000fe20000011404 */
[----:B------:R-:W2:Y:S01]  /*0360*/  S2R R5, SR_CTAID.Y ;  /* 0x0000000000057919 */ /* 0x000ea20000002600 */
[----:B0-----:R-:W-:Y:S01]  /*0370*/  UMOV UR4, 0x20 ;  /* 0x0000002000047882 */ /* 0x001fe20000000000 */
[----:B------:R-:W-:Y:S01]  /*0380*/  NOP ;  /* 0x0000000000007918 */ /* 0x000fe20000000000 */
[----:B------:R-:W-:Y:S01]  /*0390*/  LEA.HI R7, R7, R4, RZ, 0x2 ;  /* 0x0000000407077211 */ /* 0x000fe200078f10ff */
[----:B------:R-:W0:Y:S01]  /*03a0*/  S2R R6, SR_CTAID.X ;  /* 0x0000000000067919 */ /* 0x000e220000002500 */
[----:B------:R-:W-:Y:S01]  /*03b0*/  ISETP.NE.AND P2, PT, R10, RZ, PT ;  /* 0x000000ff0a00720c */ /* 0x000fe20003f45270 */
[----:B------:R-:W-:Y:S01]  /*03c0*/  NOP ;  /* 0x0000000000007918 */ /* 0x000fe20000000000 */
[----:B------:R-:W-:-:S02]  /*03d0*/  LOP3.LUT R7, R7, 0xfffffffc, RZ, 0xc0, !PT ;  /* 0xfffffffc07077812 */ /* 0x000fc400078ec0ff */
[----:B-----5:R-:W-:Y:S02]  /*03e0*/  ISETP.NE.OR P0, PT, R0, RZ, !P0 ;  /* 0x000000ff0000720c */ /* 0x020fe40004705670 */
[----:B-1----:R-:W-:-:S04]  /*03f0*/  ISETP.NE.AND P3, PT, R2, 0x1, PT ;  /* 0x000000010200780c */ /* 0x002fc80003f65270 */
[----:B------:R-:W-:Y:S01]  /*0400*/  P2R R0, PR, RZ, 0x8 ;  /* 0x00000008ff007803 */ /* 0x000fe20000000000 */
[----:B------:R-:W-:Y:S01]  /*0410*/  IMAD.IADD R0, R4, 0x1, -R7 ;  /* 0x0000000104007824 */ /* 0x000fe200078e0a07 */
[----:B------:R-:W-:Y:S01]  /*0420*/  LOP3.LUT R4, R3, 0x7f, RZ, 0xc0, !PT ;  /* 0x0000007f03047812 */ /* 0x000fe200078ec0ff */
[----:B------:R-:W-:-:S03]  /*0430*/  IMAD.MOV.U32 R7, RZ, RZ, RZ ;  /* 0x000000ffff077224 */ /* 0x000fc600078e00ff */
[----:B------:R-:W-:Y:S01]  /*0440*/  ISETP.NE.AND P1, PT, R0, 0x3, PT ;  /* 0x000000030000780c */ /* 0x000fe20003f25270 */
[----:B------:R-:W-:Y:S01]  /*0450*/  VOTEU.ALL UP0, P0 ;  /* 0x00000000003f7886 */ /* 0x000fe20000000000 */
[----:B------:R-:W-:Y:S01]  /*0460*/  VOTEU.ALL UP1, P0 ;  /* 0x00000000003f7886 */ /* 0x000fe20000020000 */
[----:B------:R-:W0:Y:S01]  /*0470*/  @P3 LDC R17, c[0x0][0x10] ;  /* 0x00000400ff113b82 */ /* 0x000e220000000800 */
[----:B--2---:R-:W-:Y:S02]  /*0480*/  @P3 IMAD.MOV.U32 R8, RZ, RZ, R5 ;  /* 0x000000ffff083224 */ /* 0x004fe400078e0005 */
[----:B------:R-:W-:Y:S01]  /*0490*/  @!UP0 UMOV UR6, 0x400 ;  /* 0x0000040000068882 */ /* 0x000fe20000000000 */
[----:B------:R-:W-:-:S04]  /*04a0*/  @!UP0 UIADD3 UR4, -UR4, 0x100000, URZ ;  /* 0x0010000004048890 */ /* 0x000fc8000fffe13f */
[----:B------:R-:W-:Y:S02]  /*04b0*/  @!UP0 USHF.L.U32 UR5, UR4, 0xb, URZ ;  /* 0x0000000b04058899 */ /* 0x000fe4000800063f */
[----:B------:R-:W-:Y:S01]  /*04c0*/  @!UP0 USHF.L.U32 UR4, UR4, 0x1, URZ ;  /* 0x0000000104048899 */ /* 0x000fe2000800063f */
[----:B------:R-:W-:Y:S01]  /*04d0*/  @P3 IMAD.MOV.U32 R9, RZ, RZ, RZ ;  /* 0x000000ffff093224 */ /* 0x000fe200078e00ff */
[----:B------:R-:W1:Y:S08]  /*04e0*/  @!UP0 S2UR UR7, SR_CgaCtaId ;  /* 0x00000000000789c3 */ /* 0x000e700000008800 */
[----:B------:R-:W2:Y:S01]  /*04f0*/  @!P3 LDC R11, c[0x0][0xc] ;  /* 0x00000300ff0bbb82 */ /* 0x000ea20000000800 */
[----:B0-----:R-:W-:Y:S01]  /*0500*/  @P3 IMAD.WIDE.U32 R16, R6, R17, R8 ;  /* 0x0000001106103225 */ /* 0x001fe200078e0008 */
[----:B-1----:R-:W-:Y:S01]  /*0510*/  @!UP0 ULEA UR8, UR7, UR6, 0x18 ;  /* 0x0000000607088291 */ /* 0x002fe2000f8ec03f */
[----:B------:R-:W-:-:S02]  /*0520*/  VOTEU.ALL UP0, P0 ;  /* 0x00000000003f7886 */ /* 0x000fc40000000000 */
[----:B------:R-:W-:Y:S01]  /*0530*/  ULDC UR6, c[0x0][0xc] ;  /* 0x0000030000067ab9 */ /* 0x000fe20000000800 */
[----:B------:R-:W-:Y:S01]  /*0540*/  ISETP.EQ.OR P0, PT, R0, RZ, !P1 ;  /* 0x000000ff0000720c */ /* 0x000fe20004f02670 */
[----:B------:R-:W-:-:S03]  /*0550*/  ULDC UR7, c[0x0][0x10] ;  /* 0x0000040000077ab9 */ /* 0x000fc60000000800 */
[C---:B------:R-:W-:Y:S01]  /*0560*/  ISETP.EQ.AND P0, PT, R10.reuse, RZ, P0 ;  /* 0x000000ff0a00720c */ /* 0x040fe20000702270 */
[----:B------:R-:W-:Y:S02]  /*0570*/  VIADD R10, R10, 0xffffffff ;  /* 0xffffffff0a0a7836 */ /* 0x000fe40000000000 */
[----:B--2---:R-:W-:Y:S01]  /*0580*/  @!P3 IMAD.WIDE.U32 R8, R11, R5, R6 ;  /* 0x000000050b08b225 */ /* 0x004fe200078e0006 */
[----:B------:R-:W0:Y:S02]  /*0590*/  FENCE.VIEW.ASYNC.S ;  /* 0x00000000000073c6 */ /* 0x000e240000000000 */
[----:B0-----:R-:W3:Y:S01]  /*05a0*/  @!UP0 SYNCS.EXCH.64 URZ, [UR8+0x80], UR4 ;  /* 0x00008004083f85b2 */ /* 0x001ee20008000100 */
[----:B------:R-:W-:Y:S01]  /*05b0*/  SEL R18, RZ, 0x1, !P0 ;  /* 0x00000001ff127807 */ /* 0x000fe20004000000 */
[----:B------:R-:W-:Y:S01]  /*05c0*/  @P3 IMAD.MOV.U32 R11, RZ, RZ, RZ ;  /* 0x000000ffff0b3224 */ /* 0x000fe200078e00ff */
[----:B------:R-:W-:Y:S01]  /*05d0*/  ISETP.GE.U32.AND P1, PT, R10, 0x2, PT ;  /* 0x000000020a00780c */ /* 0x000fe20003f26070 */
[----:B------:R-:W-:-:S02]  /*05e0*/  @!P3 IMAD.MOV.U32 R16, RZ, RZ, R8 ;  /* 0x000000ffff10b224 */ /* 0x000fc400078e0008 */
[----:B------:R-:W-:Y:S01]  /*05f0*/  @P3 IMAD.IADD R17, R17, 0x1, R11 ;  /* 0x0000000111113824 */ /* 0x000fe200078e020b */
[----:B------:R-:W-:Y:S01]  /*0600*/  SEL R18, R18, 0x2, P1 ;  /* 0x0000000212127807 */ /* 0x000fe20000800000 */
[----:B------:R-:W-:Y:S01]  /*0610*/  @!P3 IMAD.MOV.U32 R17, RZ, RZ, R9 ;  /* 0x000000ffff11b224 */ /* 0x000fe200078e0009 */
[----:B------:R0:W3:Y:S01]  /*0620*/  @!UP1 SYNCS.EXCH.64 URZ, [UR8+0x88], UR4 ;  /* 0x00008804083f95b2 */ /* 0x0000e20008000100 */
[----:B------:R-:W-:Y:S01]  /*0630*/  NOP ;  /* 0x0000000000007918 */ /* 0x000fe20000000000 */
[----:B0-----:R-:W-:-:S03]  /*0640*/  UIMAD.WIDE.U32 UR4, UR6, UR7, URZ ;  /* 0x00000007060472a5 */ /* 0x001fc6000f8e003f */
[----:B------:R-:W-:Y:S02]  /*0650*/  ULDC UR6, c[0x0][0x14] ;  /* 0x0000050000067ab9 */ /* 0x000fe40000000800 */
[----:B------:R-:W-:Y:S02]  /*0660*/  UIMAD.WIDE.U32 UR36, UR4, UR6, URZ ;  /* 0x00000006042472a5 */ /* 0x000fe4000f8e003f */
[----:B------:R-:W-:-:S04]  /*0670*/  UIMAD UR42, UR5, UR6, URZ ;  /* 0x00000006052a72a4 */ /* 0x000fc8000f8e023f */
[----:B------:R-:W-:Y:S01]  /*0680*/  UIADD3 UR42, UR37, UR42, URZ ;  /* 0x0000002a252a7290 */ /* 0x000fe2000fffe03f */
[----:B---34-:R-:W-:Y:S06]  /*0690*/  BAR.SYNC.DEFER_BLOCKING 0x0 ;  /* 0x0000000000007b1d */ /* 0x018fec0000010000 */
[----:B------:R-:W-:Y:S05]  /*06a0*/  @!P2 BRA `(.L_x_3) ;  /* 0x000000500048a947 */ /* 0x000fea0003800000 */
[----:B------:R-:W-:-:S13]  /*06b0*/  ISETP.GT.U32.AND P0, PT, R10, 0x1, PT ;  /* 0x000000010a00780c */ /* 0x000fda0003f04070 */
[----:B------:R-:W-:Y:S05]  /*06c0*/  @P0 EXIT ;  /* 0x000000000000094d */ /* 0x000fea0003800000 */
[----:B------:R-:W-:Y:S01]  /*06d0*/  ULDC.64 UR4, c[0x0][0x650] ;  /* 0x0001940000047ab9 */ /* 0x000fe20000000a00 */
[----:B------:R-:W-:Y:S01]  /*06e0*/  PRMT R0, RZ, 0x7610, R0 ;  /* 0x00007610ff007816 */ /* 0x000fe20000000000 */
[----:B------:R-:W-:Y:S01]  /*06f0*/  IMAD.MOV.U32 R99, RZ, RZ, -0x1 ;  /* 0xffffffffff637424 */ /* 0x000fe200078e00ff */
[----:B------:R-:W-:Y:S01]  /*0700*/  ISETP.GE.U32.AND P0, PT, R16, UR4, PT ;  /* 0x0000000410007c0c */ /* 0x000fe2000bf06070 */
[----:B------:R-:W-:Y:S02]  /*0710*/  IMAD.MOV.U32 R98, RZ, RZ, -0x1 ;  /* 0xffffffffff627424 */ /* 0x000fe400078e00ff */
[----:B------:R-:W-:Y:S01]  /*0720*/  IMAD.MOV.U32 R97, RZ, RZ, -0x1 ;  /* 0xffffffffff617424 */ /* 0x000fe200078e00ff */
[----:B------:R-:W-:-:S13]  /*0730*/  ISETP.GE.U32.AND.EX P0, PT, R17, UR5, PT, P0 ;  /* 0x0000000511007c0c */ /* 0x000fda000bf06100 */
[----:B------:R-:W-:Y:S05]  /*0740*/  @P0 BRA `(.L_x_4) ;  /* 0x0000000400540947 */ /* 0x000fea0003800000 */
[----:B------:R-:W0:Y:S01]  /*0750*/  LDC.64 R20, c[0x0][0x628] ;  /* 0x00018a00ff147b82 */ /* 0x000e220000000a00 */
[----:B------:R-:W-:Y:S02]  /*0760*/  IMAD.MOV.U32 R8, RZ, RZ, R16 ;  /* 0x000000ffff087224 */ /* 0x000fe400078e0010 */
[----:B------:R-:W-:-:S05]  /*0770*/  IMAD.MOV.U32 R9, RZ, RZ, R17 ;  /* 0x000000ffff097224 */ /* 0x000fca00078e0011 */
[----:B------:R-:W1:Y:S08]  /*0780*/  LDC R0, c[0x0][0x630] ;  /* 0x00018c00ff007b82 */ /* 0x000e700000000800 */
[----:B------:R-:W2:Y:S01]  /*0790*/  LDC.64 R22, c[0x0][0x620] ;  /* 0x00018800ff167b82 */ /* 0x000ea20000000a00 */
[----:B0-----:R-:W-:-:S04]  /*07a0*/  ISETP.NE.U32.AND P0, PT, R20, RZ, PT ;  /* 0x000000ff1400720c */ /* 0x001fc80003f05070 */
[----:B------:R-:W-:-:S13]  /*07b0*/  ISETP.NE.AND.EX P0, PT, R21, RZ, PT, P0 ;  /* 0x000000ff1500720c */ /* 0x000fda0003f05300 */
[----:B-12---:R-:W-:Y:S05]  /*07c0*/  @!P0 BRA `(.L_x_5) ;  /* 0x0000000000288947 */ /* 0x006fea0003800000 */
[----:B------:R-:W0:Y:S02]  /*07d0*/  LDC R13, c[0x0][0x634] ;  /* 0x00018d00ff0d7b82 */ /* 0x000e240000000800 */
[----:B0-----:R-:W-:-:S05]  /*07e0*/  IADD3 R13, P0, R16, R13, RZ ;  /* 0x0000000d100d7210 */ /* 0x001fca0007f1e0ff */
[----:B------:R-:W-:-:S04]  /*07f0*/  IMAD.X R15, RZ, RZ, R17, P0 ;  /* 0x000000ffff0f7224 */ /* 0x000fc800000e0611 */
[----:B------:R-:W-:-:S04]  /*0800*/  IMAD.WIDE.U32 R8, R15, R20, RZ ;  /* 0x000000140f087225 */ /* 0x000fc800078e00ff */
[----:B------:R-:W-:-:S04]  /*0810*/  IMAD.WIDE.U32 R10, P0, R13, R21, R8 ;  /* 0x000000150d0a7225 */ /* 0x000fc80007800008 */
[----:B------:R-:W-:-:S04]  /*0820*/  IMAD.WIDE.U32 R8, R13, R20, RZ ;  /* 0x000000140d087225 */ /* 0x000fc800078e00ff */
[----:B------:R-:W-:Y:S01]  /*0830*/  IMAD.X R13, RZ, RZ, RZ, P0 ;  /* 0x000000ffff0d7224 */ /* 0x000fe200000e06ff */
[----:B------:R-:W-:Y:S01]  /*0840*/  IADD3 RZ, P0, R9, R10, RZ ;  /* 0x0000000a09ff7210 */ /* 0x000fe20007f1e0ff */
[----:B------:R-:W-:-:S04]  /*0850*/  IMAD.MOV.U32 R12, RZ, RZ, R11 ;  /* 0x000000ffff0c7224 */ /* 0x000fc800078e000b */
[----:B------:R-:W-:-:S08]  /*0860*/  IMAD.WIDE.U32.X R8, R15, R21, R12, P0 ;  /* 0x000000150f087225 */ /* 0x000fd000000e040c */
.L_x_5:
[-CC-:B------:R-:W-:Y:S01]  /*0870*/  SHF.R.U64 R97, R8, R0.reuse, R9.reuse ;  /* 0x0000000008617219 */ /* 0x180fe20000001209 */
[----:B------:R-:W0:Y:S01]  /*0880*/  LDC R12, c[0x0][0x618] ;  /* 0x00018600ff0c7b82 */ /* 0x000e220000000800 */
[----:B------:R-:W-:Y:S01]  /*0890*/  SHF.R.U32.HI R7, RZ, R0, R9 ;  /* 0x00000000ff077219 */ /* 0x000fe20000011609 */
[----:B------:R-:W-:Y:S01]  /*08a0*/  ULDC UR4, c[0x0][0x150] ;  /* 0x0000540000047ab9 */ /* 0x000fe20000000800 */
[----:B------:R-:W-:Y:S02]  /*08b0*/  IADD3 R11, P0, RZ, -R97, RZ ;  /* 0x80000061ff0b7210 */ /* 0x000fe40007f1e0ff */
[----:B------:R-:W-:-:S03]  /*08c0*/  I2FP.F32.U32 R0, R6 ;  /* 0x0000000600007245 */ /* 0x000fc60000201000 */
[----:B------:R-:W1:Y:S01]  /*08d0*/  LDC.64 R30, c[0x0][0x640] ;  /* 0x00019000ff1e7b82 */ /* 0x000e620000000a00 */
[----:B------:R-:W-:Y:S02]  /*08e0*/  IMAD.X R13, RZ, RZ, ~R7, P0 ;  /* 0x000000ffff0d7224 */ /* 0x000fe400000e0e07 */
[----:B------:R-:W-:Y:S01]  /*08f0*/  FMUL R0, R0, UR4 ;  /* 0x0000000400007c20 */ /* 0x000fe20008400000 */
[----:B------:R-:W-:Y:S01]  /*0900*/  IMAD.WIDE.U32 R8, R11, R22, R16 ;  /* 0x000000160b087225 */ /* 0x000fe200078e0010 */
[----:B------:R-:W-:-:S03]  /*0910*/  ULDC UR4, c[0x0][0x154] ;  /* 0x0000550000047ab9 */ /* 0x000fc60000000800 */
[----:B------:R-:W-:Y:S01]  /*0920*/  IMAD R10, R13, R22, RZ ;  /* 0x000000160d0a7224 */ /* 0x000fe200078e02ff */
[----:B------:R-:W2:Y:S01]  /*0930*/  LDC R7, c[0x0][0x144] ;  /* 0x00005100ff077b82 */ /* 0x000ea20000000800 */
[----:B------:R-:W3:Y:S02]  /*0940*/  F2I.U32.TRUNC.NTZ R0, R0 ;  /* 0x0000000000007305 */ /* 0x000ee4000020f000 */
[----:B------:R-:W-:-:S04]  /*0950*/  IMAD R11, R11, R23, R10 ;  /* 0x000000170b0b7224 */ /* 0x000fc800078e020a */
[----:B------:R-:W-:Y:S01]  /*0960*/  IMAD.IADD R9, R9, 0x1, R11 ;  /* 0x0000000109097824 */ /* 0x000fe200078e020b */
[----:B------:R-:W4:Y:S01]  /*0970*/  LDC R24, c[0x0][0x608] ;  /* 0x00018200ff187b82 */ /* 0x000f220000000800 */
[----:B------:R-:W-:-:S03]  /*0980*/  IMAD.MOV.U32 R11, RZ, RZ, -0x1 ;  /* 0xffffffffff0b7424 */ /* 0x000fc600078e00ff */
[-CC-:B0-----:R-:W-:Y:S02]  /*0990*/  SHF.R.U64 R22, R8, R12.reuse, R9.reuse ;  /* 0x0000000c08167219 */ /* 0x181fe40000001209 */
[----:B------:R-:W-:Y:S02]  /*09a0*/  I2FP.F32.U32 R8, R5 ;  /* 0x0000000500087245 */ /* 0x000fe40000201000 */
[----:B------:R-:W0:Y:S01]  /*09b0*/  LDC R28, c[0x0][0x658] ;  /* 0x00019600ff1c7b82 */ /* 0x000e220000000800 */
[----:B-1----:R-:W-:Y:S01]  /*09c0*/  ISETP.NE.U32.AND P0, PT, R30, RZ, PT ;  /* 0x000000ff1e00720c */ /* 0x002fe20003f05070 */
[----:B---3--:R-:W-:Y:S02]  /*09d0*/  IMAD.MOV R10, RZ, RZ, -R0 ;  /* 0x000000ffff0a7224 */ /* 0x008fe400078e0a00 */
[----:B------:R-:W-:Y:S01]  /*09e0*/  FMUL R8, R8, UR4 ;  /* 0x0000000408087c20 */ /* 0x000fe20008400000 */
[----:B------:R-:W-:Y:S02]  /*09f0*/  SHF.R.U32.HI R9, RZ, R12, R9 ;  /* 0x0000000cff097219 */ /* 0x000fe40000011609 */
[----:B------:R-:W-:Y:S01]  /*0a00*/  ISETP.NE.AND.EX P0, PT, R31, RZ, PT, P0 ;  /* 0x000000ff1f00720c */ /* 0x000fe20003f05300 */
[----:B------:R1:W3:Y:S01]  /*0a10*/  F2I.U32.TRUNC.NTZ R15, R8 ;  /* 0x00000008000f7305 */ /* 0x0002e2000020f000 */
[----:B------:R-:W1:Y:S01]  /*0a20*/  LDC R20, c[0x0][0x148] ;  /* 0x00005200ff147b82 */ /* 0x000e620000000800 */
[----:B--2---:R-:W-:-:S07]  /*0a30*/  IMAD R0, R7, R10, R6 ;  /* 0x0000000a07007224 */ /* 0x004fce00078e0206 */
[----:B------:R-:W2:Y:S01]  /*0a40*/  LDC R26, c[0x0][0x600] ;  /* 0x00018000ff1a7b82 */ /* 0x000ea20000000800 */
[-CC-:B----4-:R-:W-:Y:S02]  /*0a50*/  SHF.R.U64 R32, R22, R24.reuse, R9.reuse ;  /* 0x0000001816207219 */ /* 0x190fe40000001209 */
[----:B------:R-:W-:Y:S01]  /*0a60*/  SHF.R.U32.HI R7, RZ, R24, R9 ;  /* 0x00000018ff077219 */ /* 0x000fe20000011609 */
[----:B------:R-:W-:-:S04]  /*0a70*/  IMAD.MOV.U32 R9, RZ, RZ, 0x1 ;  /* 0x00000001ff097424 */ /* 0x000fc800078e00ff */
[----:B------:R-:W4:Y:S01]  /*0a80*/  LDC R21, c[0x0][0x648] ;  /* 0x00019200ff157b82 */ /* 0x000f220000000800 */
[-C--:B0-----:R-:W-:Y:S02]  /*0a90*/  SHF.L.U32 R6, R11, R28.reuse, RZ ;  /* 0x0000001c0b067219 */ /* 0x081fe400000006ff */
[--C-:B------:R-:W-:Y:S02]  /*0aa0*/  SHF.R.U64 R24, R32, R28, R7.reuse ;  /* 0x0000001c20187219 */ /* 0x100fe40000001207 */
[----:B------:R-:W-:Y:S02]  /*0ab0*/  LOP3.LUT R13, RZ, R6, RZ, 0x33, !PT ;  /* 0x00000006ff0d7212 */ /* 0x000fe400078e33ff */
[-C--:B------:R-:W-:Y:S01]  /*0ac0*/  SHF.R.U32.HI R7, RZ, R28.reuse, R7 ;  /* 0x0000001cff077219 */ /* 0x080fe20000011607 */
[----:B------:R-:W0:Y:S01]  /*0ad0*/  LDC R23, c[0x0][0x638] ;  /* 0x00018e00ff177b82 */ /* 0x000e220000000800 */
[----:B------:R-:W-:Y:S01]  /*0ae0*/  SHF.L.U32 R12, R9, R28, RZ ;  /* 0x0000001c090c7219 */ /* 0x000fe200000006ff */
[----:B------:R-:W-:-:S06]  /*0af0*/  IMAD.MOV.U32 R6, RZ, RZ, R24 ;  /* 0x000000ffff067224 */ /* 0x000fcc00078e0018 */
[----:B------:R-:W0:Y:S01]  /*0b00*/  LDC R99, c[0x0][0x610] ;  /* 0x00018400ff637b82 */ /* 0x000e220000000800 */
[----:B-1-3--:R-:W-:Y:S05]  /*0b10*/  @!P0 BRA `(.L_x_6) ;  /* 0x0000000000288947 */ /* 0x00afea0003800000 */
[----:B------:R-:W1:Y:S02]  /*0b20*/  LDC R11, c[0x0][0x64c] ;  /* 0x00019300ff0b7b82 */ /* 0x000e640000000800 */
[----:B-1----:R-:W-:-:S05]  /*0b30*/  IADD3 R11, P0, R24, R11, RZ ;  /* 0x0000000b180b7210 */ /* 0x002fca0007f1e0ff */
        /* <DEDUP_REMOVED lines=8> */
.L_x_6:
[----:B----4-:R-:W-:Y:S01]  /*0bc0*/  SHF.R.U64 R6, R6, R21, R7 ;  /* 0x0000001506067219 */ /* 0x010fe20000001207 */
[----:B--2---:R-:W-:Y:S01]  /*0bd0*/  VIADD R7, R26, 0xffffffff ;  /* 0xffffffff1a077836 */ /* 0x004fe20000000000 */
[----:B------:R-:W-:Y:S01]  /*0be0*/  LOP3.LUT R13, R32, R13, RZ, 0xc0, !PT ;  /* 0x0000000d200d7212 */ /* 0x000fe200078ec0ff */
[----:B------:R-:W-:Y:S02]  /*0bf0*/  IMAD.MOV R15, RZ, RZ, -R15 ;  /* 0x000000ffff0f7224 */ /* 0x000fe400078e0a0f */
[----:B------:R-:W-:Y:S02]  /*0c00*/  IMAD.MOV R8, RZ, RZ, -R6 ;  /* 0x000000ffff087224 */ /* 0x000fe400078e0a06 */
[----:B------:R-:W-:Y:S01]  /*0c10*/  IMAD R13, R12, R6, R13 ;  /* 0x000000060c0d7224 */ /* 0x000fe200078e020d */
[----:B------:R-:W-:Y:S01]  /*0c20*/  LOP3.LUT R6, R22, R7, RZ, 0xc0, !PT ;  /* 0x0000000716067212 */ /* 0x000fe200078ec0ff */
[----:B------:R-:W-:Y:S02]  /*0c30*/  @P3 IMAD R0, R20, R15, R5 ;  /* 0x0000000f14003224 */ /* 0x000fe400078e0205 */
[----:B0-----:R-:W-:-:S02]  /*0c40*/  IMAD R5, R8, R23, R24 ;  /* 0x0000001708057224 */ /* 0x001fc400078e0218 */
[----:B------:R-:W-:Y:S02]  /*0c50*/  IMAD R99, R13, R99, R0 ;  /* 0x000000630d637224 */ /* 0x000fe400078e0200 */
[----:B------:R-:W-:Y:S02]  /*0c60*/  IMAD R6, R5, R26, R6 ;  /* 0x0000001a05067224 */ /* 0x000fe400078e0206 */
[----:B------:R-:W-:-:S03]  /*0c70*/  IMAD.MOV.U32 R0, RZ, RZ, 0x1 ;  /* 0x00000001ff007424 */ /* 0x000fc600078e00ff */
[----:B------:R-:W-:Y:S02]  /*0c80*/  SEL R98, R6, R99, !P3 ;  /* 0x0000006306627207 */ /* 0x000fe40005800000 */
[----:B------:R-:W-:-:S07]  /*0c90*/  SEL R99, R99, R6, !P3 ;  /* 0x0000000663637207 */ /* 0x000fce0005800000 */
.L_x_4:
[----:B------:R-:W-:-:S08]  /*0ca0*/  NOP ;  /* 0x0000000000007918 */ /* 0x000fd00000000000 */
[----:B------:R-:W0:Y:S02]  /*0cb0*/  USETMAXREG.TRY_ALLOC.CTAPOOL UP0, 0xe8 ;  /* 0x000000e8000079c8 */ /* 0x000e240008000600 */
[----:B0-----:R-:W-:-:S13]  /*0cc0*/  PLOP3.LUT P0, PT, PT, PT, UP0, 0x80, 0x0 ;  /* 0x000000000000781c */ /* 0x001fda0003f0f008 */
[----:B------:R-:W-:Y:S05]  /*0cd0*/  @!P0 BRA `(.L_x_4) ;  /* 0xfffffffc00f08947 */ /* 0x000fea000383ffff */
[----:B------:R-:W-:Y:S01]  /*0ce0*/  ULDC.64 UR4, c[0x0][0x598] ;  /* 0x0001660000047ab9 */ /* 0x000fe20000000a00 */
[----:B------:R-:W-:Y:S01]  /*0cf0*/  ULDC.64 UR38, c[0x0][0x208] ;  /* 0x0000820000267ab9 */ /* 0x000fe20000000a00 */
[----:B------:R-:W-:-:S04]  /*0d00*/  ISETP.NE.U32.AND P0, PT, RZ, UR4, PT ;  /* 0x00000004ff007c0c */ /* 0x000fc8000bf05070 */
[----:B------:R-:W-:-:S13]  /*0d10*/  ISETP.NE.AND.EX P0, PT, RZ, UR5, PT, P0 ;  /* 0x00000005ff007c0c */ /* 0x000fda000bf05300 */
[----:B------:R-:W-:Y:S05]  /*0d20*/  @!P0 BRA `(.L_x_7) ;  /* 0x00000000001c8947 */ /* 0x000fea0003800000 */
[----:B------:R-:W0:Y:S02]  /*0d30*/  LDC.64 R6, c[0x0][0x598] ;  /* 0x00016600ff067b82 */ /* 0x000e240000000a00 */
[----:B0-----:R-:W2:Y:S02]  /*0d40*/  LDG.E.64 R6, desc[UR38][R6.64] ;  /* 0x0000002606067981 */ /* 0x001ea4000c1e1b00 */
[----:B--2---:R-:W-:-:S04]  /*0d50*/  ISETP.NE.U32.AND P0, PT, R6, RZ, PT ;  /* 0x000000ff0600720c */ /* 0x004fc80003f05070 */
[----:B------:R-:W-:-:S13]  /*0d60*/  ISETP.NE.AND.EX P0, PT, R7, RZ, PT, P0 ;  /* 0x000000ff0700720c */ /* 0x000fda0003f05300 */
[----:B------:R-:W-:Y:S05]  /*0d70*/  @!P0 BRA `(.L_x_7) ;  /* 0x0000000000088947 */ /* 0x000fea0003800000 */
[----:B------:R0:W5:Y:S01]  /*0d80*/  LD.E R19, desc[UR38][R6.64] ;  /* 0x0000002606137980 */ /* 0x000162000c101900 */
[----:B------:R-:W-:Y:S05]  /*0d90*/  BRA `(.L_x_8) ;  /* 0x0000000000247947 */ /* 0x000fea0003800000 */
.L_x_7:
[----:B------:R-:W-:Y:S02]  /*0da0*/  ULDC.64 UR4, c[0x0][0x588] ;  /* 0x0001620000047ab9 */ /* 0x000fe40000000a00 */
[----:B------:R-:W-:-:S04]  /*0db0*/  ISETP.NE.U32.AND P0, PT, RZ, UR4, PT ;  /* 0x00000004ff007c0c */ /* 0x000fc8000bf05070 */
[----:B------:R-:W-:-:S13]  /*0dc0*/  ISETP.NE.AND.EX P0, PT, RZ, UR5, PT, P0 ;  /* 0x00000005ff007c0c */ /* 0x000fda000bf05300 */
[----:B------:R-:W-:Y:S05]  /*0dd0*/  @!P0 BRA `(.L_x_9) ;  /* 0x00000000000c8947 */ /* 0x000fea0003800000 */
[----:B------:R-:W0:Y:S02]  /*0de0*/  LDC.64 R6, c[0x0][0x588] ;  /* 0x00016200ff067b82 */ /* 0x000e240000000a00 */
[----:B0-----:R1:W5:Y:S01]  /*0df0*/  LDG.E R19, desc[UR38][R6.64] ;  /* 0x0000002606137981 */ /* 0x001362000c1e1900 */
[----:B------:R-:W-:Y:S05]  /*0e00*/  BRA `(.L_x_8) ;  /* 0x0000000000087947 */ /* 0x000fea0003800000 */
.L_x_9:
[----:B------:R-:W-:Y:S02]  /*0e10*/  ULDC UR4, c[0x0][0x580] ;  /* 0x0001600000047ab9 */ /* 0x000fe40000000800 */
[----:B------:R-:W-:-:S07]  /*0e20*/  IMAD.U32 R19, RZ, RZ, UR4 ;  /* 0x00000004ff137e24 */ /* 0x000fce000f8e00ff */
.L_x_8:
[----:B------:R-:W-:Y:S02]  /*0e30*/  ULDC.64 UR4, c[0x0][0x5a0] ;  /* 0x0001680000047ab9 */ /* 0x000fe40000000a00 */
[----:B------:R-:W-:-:S04]  /*0e40*/  ISETP.NE.U32.AND P0, PT, RZ, UR4, PT ;  /* 0x00000004ff007c0c */ /* 0x000fc8000bf05070 */
[----:B------:R-:W-:-:S13]  /*0e50*/  ISETP.NE.AND.EX P0, PT, RZ, UR5, PT, P0 ;  /* 0x00000005ff007c0c */ /* 0x000fda000bf05300 */
[----:B------:R-:W-:Y:S05]  /*0e60*/  @!P0 BRA `(.L_x_10) ;  /* 0x00000000001c8947 */ /* 0x000fea0003800000 */
[----:B01----:R-:W0:Y:S02]  /*0e70*/  LDC.64 R6, c[0x0][0x5a0] ;  /* 0x00016800ff067b82 */ /* 0x003e240000000a00 */
[----:B0-----:R-:W2:Y:S02]  /*0e80*/  LDG.E.64 R6, desc[UR38][R6.64] ;  /* 0x0000002606067981 */ /* 0x001ea4000c1e1b00 */
[----:B--2---:R-:W-:-:S04]  /*0e90*/  ISETP.NE.U32.AND P0, PT, R6, RZ, PT ;  /* 0x000000ff0600720c */ /* 0x004fc80003f05070 */
[----:B------:R-:W-:-:S13]  /*0ea0*/  ISETP.NE.AND.EX P0, PT, R7, RZ, PT, P0 ;  /* 0x000000ff0700720c */ /* 0x000fda0003f05300 */
[----:B------:R-:W-:Y:S05]  /*0eb0*/  @!P0 BRA `(.L_x_10) ;  /* 0x0000000000088947 */ /* 0x000fea0003800000 */
[----:B------:R0:W5:Y:S01]  /*0ec0*/  LD.E R88, desc[UR38][R6.64] ;  /* 0x0000002606587980 */ /* 0x000162000c101900 */
[----:B------:R-:W-:Y:S05]  /*0ed0*/  BRA `(.L_x_11) ;  /* 0x0000000000247947 */ /* 0x000fea0003800000 */
.L_x_10:
[----:B------:R-:W-:Y:S02]  /*0ee0*/  ULDC.64 UR4, c[0x0][0x590] ;  /* 0x0001640000047ab9 */ /* 0x000fe40000000a00 */
[----:B------:R-:W-:-:S04]  /*0ef0*/  ISETP.NE.U32.AND P0, PT, RZ, UR4, PT ;  /* 0x00000004ff007c0c */ /* 0x000fc8000bf05070 */
[----:B------:R-:W-:-:S13]  /*0f00*/  ISETP.NE.AND.EX P0, PT, RZ, UR5, PT, P0 ;  /* 0x00000005ff007c0c */ /* 0x000fda000bf05300 */
[----:B------:R-:W-:Y:S05]  /*0f10*/  @!P0 BRA `(.L_x_12) ;  /* 0x00000000000c8947 */ /* 0x000fea0003800000 */
[----:B------:R-:W2:Y:S02]  /*0f20*/  LDC.64 R88, c[0x0][0x590] ;  /* 0x00016400ff587b82 */ /* 0x000ea40000000a00 */
[----:B--2---:R2:W5:Y:S01]  /*0f30*/  LDG.E R88, desc[UR38][R88.64] ;  /* 0x0000002658587981 */ /* 0x004562000c1e1900 */
[----:B------:R-:W-:Y:S05]  /*0f40*/  BRA `(.L_x_11) ;  /* 0x0000000000087947 */ /* 0x000fea0003800000 */
.L_x_12:
[----:B------:R-:W-:Y:S02]  /*0f50*/  ULDC UR4, c[0x0][0x584] ;  /* 0x0001610000047ab9 */ /* 0x000fe40000000800 */
[----:B------:R-:W-:-:S07]  /*0f60*/  IMAD.U32 R88, RZ, RZ, UR4 ;  /* 0x00000004ff587e24 */ /* 0x000fce000f8e00ff */
.L_x_11:
[----:B------:R-:W-:-:S13]  /*0f70*/  LOP3.LUT P0, RZ, R0, 0xff, RZ, 0xc0, !PT ;  /* 0x000000ff00ff7812 */ /* 0x000fda000780c0ff */
[----:B------:R-:W-:Y:S05]  /*0f80*/  @!P0 EXIT ;  /* 0x000000000000894d */ /* 0x000fea0003800000 */
[----:B------:R-:W3:Y:S01]  /*0f90*/  LDC R90, c[0x0][0x658] ;  /* 0x00019600ff5a7b82 */ /* 0x000ee20000000800 */
[----:B------:R-:W-:Y:S01]  /*0fa0*/  ULDC.64 UR6, c[0x0][0x288] ;  /* 0x0000a20000067ab9 */ /* 0x000fe20000000a00 */
[----:B------:R-:W-:Y:S01]  /*0fb0*/  LOP3.LUT R14, R14, 0x1, RZ, 0xc0, !PT ;  /* 0x000000010e0e7812 */ /* 0x000fe200078ec0ff */
[----:B------:R-:W-:Y:S01]  /*0fc0*/  UIADD3 UR4, UR7, 0x7f, URZ ;  /* 0x0000007f07047890 */ /* 0x000fe2000fffe03f */
[----:B------:R-:W-:Y:S01]  /*0fd0*/  SHF.R.U32.HI R0, RZ, 0x2, R3 ;  /* 0x00000002ff007819 */ /* 0x000fe20000011603 */
[----:B01----:R-:W-:Y:S01]  /*0fe0*/  IMAD.MOV.U32 R7, RZ, RZ, -0x1 ;  /* 0xffffffffff077424 */ /* 0x003fe200078e00ff */
[----:B------:R-:W-:Y:S01]  /*0ff0*/  SHF.R.U32.HI R4, RZ, 0x1, R4 ;  /* 0x00000001ff047819 */ /* 0x000fe20000011604 */
[----:B------:R-:W-:Y:S01]  /*1000*/  USHF.R.S32.HI UR5, URZ, 0x1f, UR4 ;  /* 0x0000001f3f057899 */ /* 0x000fe20008011404 */
[----:B------:R-:W0:Y:S01]  /*1010*/  LDC R93, c[0x0][0x600] ;  /* 0x00018000ff5d7b82 */ /* 0x000e220000000800 */
[----:B------:R-:W-:Y:S01]  /*1020*/  IMAD.SHL.U32 R5, R14, 0x40, RZ ;  /* 0x000000400e057824 */ /* 0x000fe200078e00ff */
[----:B------:R-:W-:Y:S01]  /*1030*/  LOP3.LUT R0, R0, 0x7, RZ, 0xc0, !PT ;  /* 0x0000000700007812 */ /* 0x000fe200078ec0ff */
[----:B------:R-:W-:Y:S01]  /*1040*/  ULEA.HI UR5, UR5, UR4, URZ, 0x7 ;  /* 0x0000000405057291 */ /* 0x000fe2000f8f383f */
[----:B------:R-:W-:Y:S01]  /*1050*/  LOP3.LUT R23, R4, 0x30, RZ, 0xc0, !PT ;  /* 0x0000003004177812 */ /* 0x000fe200078ec0ff */
[----:B------:R-:W-:Y:S01]  /*1060*/  IMAD.MOV.U32 R9, RZ, RZ, 0x1 ;  /* 0x00000001ff097424 */ /* 0x000fe200078e00ff */
[--C-:B------:R-:W-:Y:S01]  /*1070*/  LOP3.LUT R22, R5, 0x40, R0.reuse, 0xe2, !PT ;  /* 0x0000004005167812 */ /* 0x100fe200078ee200 */
[----:B------:R-:W-:Y:S01]  /*1080*/  USHF.R.S32.HI UR43, URZ, 0x7, UR5 ;  /* 0x000000073f2b7899 */ /* 0x000fe20008011405 */
[-C--:B------:R-:W-:Y:S01]  /*1090*/  IADD3 R5, RZ, -R23.reuse, -R0 ;  /* 0x80000017ff057210 */ /* 0x080fe20007ffe800 */
[----:B------:R-:W-:Y:S01]  /*10a0*/  IMAD.U32 R6, RZ, RZ, UR6 ;  /* 0x00000006ff067e24 */ /* 0x000fe2000f8e00ff */
[C---:B--2---:R-:W-:Y:S01]  /*10b0*/  LOP3.LUT R89, R3.reuse, 0x3, RZ, 0xc0, !PT ;  /* 0x0000000303597812 */ /* 0x044fe200078ec0ff */
[----:B------:R-:W-:Y:S01]  /*10c0*/  UISETP.LT.AND UP0, UPT, UR43, 0x1, UPT ;  /* 0x000000012b00788c */ /* 0x000fe2000bf01270 */
[----:B------:R-:W-:Y:S01]  /*10d0*/  LOP3.LUT R92, R3, 0x80, RZ, 0xc0, !PT ;  /* 0x00000080035c7812 */ /* 0x000fe200078ec0ff */
[----:B------:R-:W-:Y:S01]  /*10e0*/  IMAD R5, R14, -0x40, R5 ;  /* 0xffffffc00e057824 */ /* 0x000fe200078e0205 */
[----:B------:R-:W-:Y:S01]  /*10f0*/  ULDC UR4, c[0x0][0x284] ;  /* 0x0000a10000047ab9 */ /* 0x000fe20000000800 */
[----:B------:R-:W-:Y:S01]  /*1100*/  LOP3.LUT R22, R22, R23, RZ, 0xfc, !PT ;  /* 0x0000001716167212 */ /* 0x000fe200078efcff */
[----:B------:R-:W-:Y:S01]  /*1110*/  USEL UR44, UR43, 0x1, UP0 ;  /* 0x000000012b2c7887 */ /* 0x000fe20008000000 */
[-C--:B---3--:R-:W-:Y:S01]  /*1120*/  SHF.L.U32 R7, R7, R90.reuse, RZ ;  /* 0x0000005a07077219 */ /* 0x088fe200000006ff */
[----:B------:R-:W-:Y:S01]  /*1130*/  IMAD R89, R89, -0x2, R6 ;  /* 0xfffffffe59597824 */ /* 0x000fe200078e0206 */
[----:B------:R-:W-:Y:S01]  /*1140*/  SHF.L.U32 R90, R9, R90, RZ ;  /* 0x0000005a095a7219 */ /* 0x000fe200000006ff */
[----:B------:R-:W-:Y:S01]  /*1150*/  IMAD.SHL.U32 R91, R3, 0x2, RZ ;  /* 0x00000002035b7824 */ /* 0x000fe200078e00ff */
[----:B------:R-:W-:Y:S01]  /*1160*/  SHF.R.U32.HI R92, RZ, 0x7, R92 ;  /* 0x00000007ff5c7819 */ /* 0x000fe2000001165c */
[----:B------:R-:W-:Y:S01]  /*1170*/  VIADD R95, R5, UR4 ;  /* 0x00000004055f7c36 */ /* 0x000fe20008000000 */
[----:B------:R-:W-:Y:S01]  /*1180*/  LOP3.LUT R94, RZ, R7, RZ, 0x33, !PT ;  /* 0x00000007ff5e7212 */ /* 0x000fe200078e33ff */
[----:B0-----:R-:W-:Y:S01]  /*1190*/  VIADD R93, R93, 0xffffffff ;  /* 0xffffffff5d5d7836 */ /* 0x001fe20000000000 */
[----:B------:R-:W-:Y:S01]  /*11a0*/  UIADD3 UR44, UR43, -UR44, URZ ;  /* 0x8000002c2b2c7290 */ /* 0x000fe2000fffe03f */
[----:B------:R-:W-:Y:S01]  /*11b0*/  IMAD.MOV.U32 R23, RZ, RZ, RZ ;  /* 0x000000ffff177224 */ /* 0x000fe200078e00ff */
[----:B------:R-:W-:Y:S01]  /*11c0*/  UMOV UR40, URZ ;  /* 0x0000003f00287c82 */ /* 0x000fe20008000000 */
[----:B------:R-:W-:-:S09]  /*11d0*/  UMOV UR41, URZ ;  /* 0x0000003f00297c82 */ /* 0x000fd20008000000 */
.L_x_162:
[----:B0-----:R-:W0:Y:S01]  /*11e0*/  SHFL.IDX PT, R0, R92, RZ, 0x1f ;  /* 0x00001fff5c007589 */ /* 0x001e2200000e0000 */
[----:B-1----:R-:W1:Y:S01]  /*11f0*/  S2UR UR7, SR_CgaCtaId ;  /* 0x00000000000779c3 */ /* 0x002e620000008800 */
[----:B------:R-:W-:Y:S01]  /*1200*/  UMOV UR6, 0x400 ;  /* 0x0000040000067882 */ /* 0x000fe20000000000 */
[----:B0-----:R-:W-:Y:S01]  /*1210*/  R2UR UR4, R0 ;  /* 0x00000000000472ca */ /* 0x001fe200000e0000 */
[----:B-1----:R-:W-:-:S12]  /*1220*/  ULEA UR6, UR7, UR6, 0x18 ;  /* 0x0000000607067291 */ /* 0x002fd8000f8ec03f */
[----:B------:R-:W-:-:S04]  /*1230*/  ULEA.HI UR5, UR4, UR4, URZ, 0x1 ;  /* 0x0000000404057291 */ /* 0x000fc8000f8f083f */
[----:B------:R-:W-:-:S04]  /*1240*/  ULOP3.LUT UR5, UR5, 0x7fffe, URZ, 0xc0, !UPT ;  /* 0x0007fffe05057892 */ /* 0x000fc8000f8ec03f */
[----:B------:R-:W-:-:S03]  /*1250*/  UIADD3 UR5, UR4, -UR5, URZ ;  /* 0x8000000504057290 */ /* 0x000fc6000fffe03f */
[----:B------:R-:W-:Y:S01]  /*1260*/  ULDC UR4, c[0x0][0x28c] ;  /* 0x0000a30000047ab9 */ /* 0x000fe20000000800 */
[----:B------:R-:W-:Y:S01]  /*1270*/  ULEA UR5, UR5, UR6, 0xd ;  /* 0x0000000605057291 */ /* 0x000fe2000f8e683f */
[----:B------:R-:W-:-:S03]  /*1280*/  ISETP.LT.AND P0, PT, RZ, UR4, PT ;  /* 0x00000004ff007c0c */ /* 0x000fc6000bf01270 */
[----:B------:R-:W-:-:S04]  /*1290*/  UIADD3 UR5, UR5, 0x180, URZ ;  /* 0x0000018005057890 */ /* 0x000fc8000fffe03f */
[----:B------:R-:W-:-:S04]  /*12a0*/  USHF.R.U32.HI UR5, URZ, 0x4, UR5 ;  /* 0x000000043f057899 */ /* 0x000fc80008011605 */
[----:B------:R-:W-:-:S04]  /*12b0*/  ULOP3.LUT UR5, UR5, 0x3fff, URZ, 0xc0, !UPT ;  /* 0x00003fff05057892 */ /* 0x000fc8000f8ec03f */
[----:B------:R-:W-:Y:S01]  /*12c0*/  ULOP3.LUT UR45, UR5, 0x10000, URZ, 0xfc, !UPT ;  /* 0x00010000052d7892 */ /* 0x000fe2000f8efc3f */
[----:B----4-:R-:W-:Y:S11]  /*12d0*/  @P0 BRA `(.L_x_13) ;  /* 0x0000000000400947 */ /* 0x010ff60003800000 */
[----:B------:R-:W-:Y:S01]  /*12e0*/  MOV R0, 0x0 ;  /* 0x0000000000007802 */ /* 0x000fe20000000f00 */
[----:B------:R-:W-:Y:S01]  /*12f0*/  ULDC.64 UR4, c[0x4][0x68] ;  /* 0x01001a0000047ab9 */ /* 0x000fe20000000a00 */
[----:B------:R-:W-:Y:S01]  /*1300*/  ULDC.64 UR6, c[0x4][0x8] ;  /* 0x0100020000067ab9 */ /* 0x000fe20000000a00 */
[----:B------:R-:W-:Y:S01]  /*1310*/  IMAD.U32 R4, RZ, RZ, UR4 ;  /* 0x00000004ff047e24 */ /* 0x000fe2000f8e00ff */
[----:B------:R0:W1:Y:S01]  /*1320*/  LDC.64 R14, c[0x4][R0] ;  /* 0x01000000000e7b82 */ /* 0x0000620000000a00 */
[----:B------:R-:W-:Y:S01]  /*1330*/  IMAD.U32 R5, RZ, RZ, UR5 ;  /* 0x00000005ff057e24 */ /* 0x000fe2000f8e00ff */
[----:B------:R-:W-:Y:S01]  /*1340*/  ULDC.64 UR4, c[0x4][0x70] ;  /* 0x01001c0000047ab9 */ /* 0x000fe20000000a00 */
[----:B------:R-:W-:Y:S02]  /*1350*/  IMAD.U32 R10, RZ, RZ, UR6 ;  /* 0x00000006ff0a7e24 */ /* 0x000fe4000f8e00ff */
[----:B------:R-:W-:Y:S02]  /*1360*/  IMAD.U32 R6, RZ, RZ, UR4 ;  /* 0x00000004ff067e24 */ /* 0x000fe4000f8e00ff */
[----:B------:R-:W-:-:S02]  /*1370*/  IMAD.U32 R7, RZ, RZ, UR5 ;  /* 0x00000005ff077e24 */ /* 0x000fc4000f8e00ff */
[----:B------:R-:W-:Y:S02]  /*1380*/  IMAD.U32 R11, RZ, RZ, UR7 ;  /* 0x00000007ff0b7e24 */ /* 0x000fe4000f8e00ff */
[----:B------:R-:W-:Y:S02]  /*1390*/  IMAD.MOV.U32 R8, RZ, RZ, 0x1e1 ;  /* 0x000001e1ff087424 */ /* 0x000fe400078e00ff */
[----:B------:R-:W-:Y:S02]  /*13a0*/  IMAD.MOV.U32 R12, RZ, RZ, 0x1 ;  /* 0x00000001ff0c7424 */ /* 0x000fe400078e00ff */
[----:B0-----:R-:W-:-:S07]  /*13b0*/  IMAD.MOV.U32 R13, RZ, RZ, RZ ;  /* 0x000000ffff0d7224 */ /* 0x001fce00078e00ff */
[----:B------:R-:W-:-:S07]  /*13c0*/  LEPC R20, `(.L_x_13) ;  /* 0x000000001014794e */ /* 0x000fce0000000000 */
[----:B-1---5:R-:W-:Y:S05]  /*13d0*/  CALL.ABS.NOINC R14 ;  /* 0x000000000e007343 */ /* 0x022fea0003c00000 */
.L_x_13:
[----:B------:R-:W-:-:S04]  /*13e0*/  LOP3.LUT R0, R18, 0x1, RZ, 0xfc, !PT ;  /* 0x0000000112007812 */ /* 0x000fc800078efcff */
[----:B------:R-:W-:-:S13]  /*13f0*/  ISETP.NE.AND P0, PT, R0, 0x3, PT ;  /* 0x000000030000780c */ /* 0x000fda0003f05270 */
[----:B------:R-:W-:Y:S05]  /*1400*/  @!P0 BRA `(.L_x_14) ;  /* 0x0000000000048947 */ /* 0x000fea0003800000 */
[----:B------:R-:W-:Y:S01]  /*1410*/  BPT.TRAP 0x1 ;  /* 0x000000040000795c */ /* 0x000fe20000300000 */
.L_x_14:
[----:B------:R-:W0:Y:S01]  /*1420*/  S2UR UR5, SR_CgaCtaId ;  /* 0x00000000000579c3 */ /* 0x000e220000008800 */
[----:B------:R-:W-:Y:S01]  /*1430*/  UMOV UR4, 0x400 ;  /* 0x0000040000047882 */ /* 0x000fe20000000000 */
[----:B------:R-:W-:Y:S02]  /*1440*/  IMAD.U32 R0, RZ, RZ, UR40 ;  /* 0x00000028ff007e24 */ /* 0x000fe4000f8e00ff */
[----:B------:R-:W-:-:S03]  /*1450*/  IMAD.U32 R3, RZ, RZ, UR41 ;  /* 0x00000029ff037e24 */ /* 0x000fc6000f8e00ff */
[----:B------:R-:W-:Y:S01]  /*1460*/  SHF.L.U32 R0, R0, 0x1f, RZ ;  /* 0x0000001f00007819 */ /* 0x000fe200000006ff */
[----:B0-----:R-:W-:-:S06]  /*1470*/  ULEA UR4, UR5, UR4, 0x18 ;  /* 0x0000000405047291 */ /* 0x001fcc000f8ec03f */
[----:B------:R-:W-:-:S04]  /*1480*/  IMAD.U32 R6, RZ, RZ, UR4 ;  /* 0x00000004ff067e24 */ /* 0x000fc8000f8e00ff */
[----:B------:R-:W-:-:S04]  /*1490*/  IMAD R3, R3, 0x8, R6 ;  /* 0x0000000803037824 */ /* 0x000fc800078e0206 */
[----:B------:R0:W1:Y:S01]  /*14a0*/  SYNCS.PHASECHK.TRANS64.TRYWAIT P1, [R3+URZ], R0 ;  /* 0x00000000030075a7 */ /* 0x000062000802017f */
[----:B------:R-:W-:Y:S05]  /*14b0*/  @!P0 BRA `(.L_x_15) ;  /* 0x0000000000048947 */ /* 0x000fea0003800000 */
[----:B------:R-:W-:Y:S01]  /*14c0*/  BPT.TRAP 0x1 ;  /* 0x000000040000795c */ /* 0x000fe20000300000 */
.L_x_15:
[----:B------:R-:W-:-:S05]  /*14d0*/  IMAD.U32 R4, RZ, RZ, UR44 ;  /* 0x0000002cff047e24 */ /* 0x000fca000f8e00ff */
[----:B------:R-:W-:Y:S01]  /*14e0*/  ISETP.GE.AND P2, PT, R4, 0x1, PT ;  /* 0x000000010400780c */ /* 0x000fe20003f46270 */
[----:B-1----:R-:W-:-:S12]  /*14f0*/  @P1 BRA `(.L_x_16) ;  /* 0x0000000000081947 */ /* 0x002fd80003800000 */
[----:B------:R-:W1:Y:S02]  /*1500*/  SYNCS.PHASECHK.TRANS64.TRYWAIT P1, [R3+URZ], R0 ;  /* 0x00000000030075a7 */ /* 0x000e64000802017f */
[----:B-1----:R-:W-:Y:S05]  /*1510*/  @!P1 BRA `(.L_x_17) ;  /* 0x0000005800889947 */ /* 0x002fea0003800000 */
.L_x_16:
[----:B------:R-:W-:Y:S05]  /*1520*/  WARPSYNC.ALL ;  /* 0x0000000000007948 */ /* 0x000fea0003800000 */
[----:B------:R-:W-:Y:S01]  /*1530*/  R2UR UR4, R6 ;  /* 0x00000000060472ca */ /* 0x000fe200000e0000 */
[----:B------:R-:W-:Y:S01]  /*1540*/  ULEA UR5, UR41, UR45, 0xa ;  /* 0x0000002d29057291 */ /* 0x000fe2000f8e503f */
[----:B------:R-:W-:Y:S01]  /*1550*/  WARPGROUP.ARRIVE ;  /* 0x00000000000079c5 */ /* 0x000fe20000000000 */
[----:B------:R-:W-:Y:S01]  /*1560*/  UMOV UR9, 0x40000040 ;  /* 0x4000004000097882 */ /* 0x000fe20000000000 */
[----:B------:R-:W-:-:S04]  /*1570*/  UMOV UR11, 0x40000040 ;  /* 0x40000040000b7882 */ /* 0x000fc80000000000 */
[----:B------:R-:W-:-:S05]  /*1580*/  UMOV UR8, UR5 ;  /* 0x0000000500087c82 */ /* 0x000fca0008000000 */
[----:B------:R-:W-:-:S04]  /*1590*/  UIADD3 UR4, UR4, 0x1c180, URZ ;  /* 0x0001c18004047890 */ /* 0x000fc8000fffe03f */
[----:B------:R-:W-:-:S04]  /*15a0*/  USHF.R.U32.HI UR4, URZ, 0x4, UR4 ;  /* 0x000000043f047899 */ /* 0x000fc80008011604 */
[----:B------:R-:W-:-:S04]  /*15b0*/  ULOP3.LUT UR4, UR4, 0x3fff, URZ, 0xc0, !UPT ;  /* 0x00003fff04047892 */ /* 0x000fc8000f8ec03f */
[----:B------:R-:W-:-:S04]  /*15c0*/  ULOP3.LUT UR4, UR4, 0x10000, URZ, 0xfc, !UPT ;  /* 0x0001000004047892 */ /* 0x000fc8000f8efc3f */
[----:B------:R-:W-:-:S07]  /*15d0*/  ULEA UR6, UR41, UR4, 0xa ;  /* 0x0000000429067291 */ /* 0x000fce000f8e503f */
[----:B------:R-:W-:Y:S02]  /*15e0*/  UMOV UR10, UR6 ;  /* 0x00000006000a7c82 */ /* 0x000fe40008000000 */
[----:B------:R-:W-:Y:S01]  /*15f0*/  IGMMA.64x128x32.S8.S8 R24, gdesc[UR8], RZ, !UPT, gsb0 ;  /* 0x03600000081879f1 */ /* 0x000fe2000c0410ff */
[----:B------:R-:W-:Y:S02]  /*1600*/  UIADD3 UR8, UR5, 0x2, URZ ;  /* 0x0000000205087890 */ /* 0x000fe4000fffe03f */
[----:B------:R-:W-:Y:S01]  /*1610*/  UIADD3 UR10, UR6, 0x2, URZ ;  /* 0x00000002060a7890 */ /* 0x000fe2000fffe03f */
[----:B------:R-:W-:Y:S01]  /*1620*/  UMOV UR9, 0x40000040 ;  /* 0x4000004000097882 */ /* 0x000fe20000000000 */
[----:B------:R-:W-:Y:S01]  /*1630*/  UMOV UR11, 0x40000040 ;  /* 0x40000040000b7882 */ /* 0x000fe20000000000 */
[----:B------:R-:W-:Y:S02]  /*1640*/  WARPGROUP.DEPBAR.LE gsb0, 0x0 ;  /* 0x00008000000079c5 */ /* 0x000fe40000010000 */
[----:B------:R-:W-:-:S06]  /*1650*/  WARPGROUP.ARRIVE ;  /* 0x00000000000079c5 */ /* 0x000fcc0000000000 */
[----:B------:R-:W-:Y:S01]  /*1660*/  IGMMA.64x128x32.S8.S8 R24, gdesc[UR8], R24, gsb0 ;  /* 0x03600000081879f1 */ /* 0x000fe20008041018 */
        /* <DEDUP_REMOVED lines=13> */
[----:B------:R-:W-:Y:S03]  /*1740*/  IGMMA.64x128x32.S8.S8 R24, gdesc[UR8], R24, gsb0 ;  /* 0x03600000081879f1 */ /* 0x000fe60008041018 */
[----:B------:R-:W-:Y:S02]  /*1750*/  WARPGROUP.DEPBAR.LE gsb0, 0x0 ;  /* 0x00008000000079c5 */ /* 0x000fe40000010000 */
[----:B------:R-:W-:Y:S05]  /*1760*/  @!P2 BRA `(.L_x_18) ;  /* 0x000000040024a947 */ /* 0x000fea0003800000 */
[----:B------:R-:W-:Y:S01]  /*1770*/  UIADD3 UR5, UR41, 0x1, URZ ;  /* 0x0000000129057890 */ /* 0x000fe2000fffe03f */
[----:B01----:R-:W-:Y:S02]  /*1780*/  IMAD.U32 R0, RZ, RZ, UR44 ;  /* 0x0000002cff007e24 */ /* 0x003fe4000f8e00ff */
[----:B------:R-:W-:Y:S01]  /*1790*/  IMAD.U32 R3, RZ, RZ, UR41 ;  /* 0x00000029ff037e24 */ /* 0x000fe2000f8e00ff */
[----:B------:R-:W-:-:S04]  /*17a0*/  UISETP.NE.AND UP0, UPT, UR5, 0x7, UPT ;  /* 0x000000070500788c */ /* 0x000fc8000bf05270 */
[----:B------:R-:W-:Y:S02]  /*17b0*/  USEL UR6, URZ, 0x1, UP0 ;  /* 0x000000013f067887 */ /* 0x000fe40008000000 */
[----:B------:R-:W-:Y:S02]  /*17c0*/  USEL UR5, UR5, URZ, UP0 ;  /* 0x0000003f05057287 */ /* 0x000fe40008000000 */
[----:B------:R-:W-:-:S06]  /*17d0*/  ULOP3.LUT UR6, UR40, UR6, URZ, 0x3c, !UPT ;  /* 0x0000000628067292 */ /* 0x000fcc000f8e3c3f */
[----:B------:R-:W-:-:S07]  /*17e0*/  IMAD.U32 R7, RZ, RZ, UR6 ;  /* 0x00000006ff077e24 */ /* 0x000fce000f8e00ff */
.L_x_25:
[----:B0-----:R-:W-:Y:S05]  /*17f0*/  @!P0 BRA `(.L_x_19) ;  /* 0x0000000000048947 */ /* 0x001fea0003800000 */
[----:B------:R-:W-:Y:S01]  /*1800*/  BPT.TRAP 0x1 ;  /* 0x000000040000795c */ /* 0x000fe20000300000 */
.L_x_19:
[----:B------:R-:W0:Y:S01]  /*1810*/  S2UR UR7, SR_CgaCtaId ;  /* 0x00000000000779c3 */ /* 0x000e220000008800 */
[----:B------:R-:W-:Y:S01]  /*1820*/  UMOV UR6, 0x400 ;  /* 0x0000040000067882 */ /* 0x000fe20000000000 */
[----:B------:R-:W-:Y:S01]  /*1830*/  IMAD.U32 R5, RZ, RZ, UR5 ;  /* 0x00000005ff057e24 */ /* 0x000fe2000f8e00ff */
[----:B------:R-:W-:Y:S01]  /*1840*/  SHF.L.U32 R4, R7, 0x1f, RZ ;  /* 0x0000001f07047819 */ /* 0x000fe200000006ff */
[----:B0-----:R-:W-:-:S06]  /*1850*/  ULEA UR6, UR7, UR6, 0x18 ;  /* 0x0000000607067291 */ /* 0x001fcc000f8ec03f */
[----:B------:R-:W-:-:S04]  /*1860*/  IMAD.U32 R6, RZ, RZ, UR6 ;  /* 0x00000006ff067e24 */ /* 0x000fc8000f8e00ff */
[----:B------:R-:W-:-:S04]  /*1870*/  IMAD R5, R5, 0x8, R6 ;  /* 0x0000000805057824 */ /* 0x000fc800078e0206 */
[----:B------:R0:W1:Y:S01]  /*1880*/  SYNCS.PHASECHK.TRANS64.TRYWAIT P1, [R5+URZ], R4 ;  /* 0x00000004050075a7 */ /* 0x000062000802017f */
[----:B------:R-:W-:Y:S05]  /*1890*/  @!P0 BRA `(.L_x_20) ;  /* 0x0000000000048947 */ /* 0x000fea0003800000 */
[----:B------:R-:W-:Y:S01]  /*18a0*/  BPT.TRAP 0x1 ;  /* 0x000000040000795c */ /* 0x000fe20000300000 */
.L_x_20:
[----:B-1----:R-:W-:Y:S05]  /*18b0*/  @P1 BRA `(.L_x_21) ;  /* 0x0000000000081947 */ /* 0x002fea0003800000 */
[----:B------:R-:W1:Y:S02]  /*18c0*/  SYNCS.PHASECHK.TRANS64.TRYWAIT P1, [R5+URZ], R4 ;  /* 0x00000004050075a7 */ /* 0x000e64000802017f */
[----:B-1----:R-:W-:Y:S05]  /*18d0*/  @!P1 BRA `(.L_x_22) ;  /* 0x0000005400ac9947 */ /* 0x002fea0003800000 */
.L_x_21:
[----:B------:R-:W-:Y:S01]  /*18e0*/  ULEA UR6, UR5, UR45, 0xa ;  /* 0x0000002d05067291 */ /* 0x000fe2000f8e503f */
[----:B------:R-:W-:Y:S01]  /*18f0*/  WARPGROUP.ARRIVE ;  /* 0x00000000000079c5 */ /* 0x000fe20000000000 */
[----:B------:R-:W-:Y:S01]  /*1900*/  ULEA UR7, UR5, UR4, 0xa ;  /* 0x0000000405077291 */ /* 0x000fe2000f8e503f */
[----:B------:R-:W-:Y:S01]  /*1910*/  UMOV UR9, 0x40000040 ;  /* 0x4000004000097882 */ /* 0x000fe20000000000 */
[----:B------:R-:W-:-:S03]  /*1920*/  UMOV UR11, 0x40000040 ;  /* 0x40000040000b7882 */ /* 0x000fc60000000000 */
[----:B------:R-:W-:Y:S02]  /*1930*/  UMOV UR8, UR6 ;  /* 0x0000000600087c82 */ /* 0x000fe40008000000 */
[----:B------:R-:W-:Y:S02]  /*1940*/  UMOV UR10, UR7 ;  /* 0x00000007000a7c82 */ /* 0x000fe40008000000 */
[----:B------:R-:W-:Y:S01]  /*1950*/  IGMMA.64x128x32.S8.S8 R24, gdesc[UR8], R24, gsb0 ;  /* 0x03600000081879f1 */ /* 0x000fe20008041018 */
[----:B------:R-:W-:Y:S02]  /*1960*/  UIADD3 UR8, UR6, 0x2, URZ ;  /* 0x0000000206087890 */ /* 0x000fe4000fffe03f */
[----:B------:R-:W-:Y:S01]  /*1970*/  UIADD3 UR10, UR7, 0x2, URZ ;  /* 0x00000002070a7890 */ /* 0x000fe2000fffe03f */
[----:B------:R-:W-:Y:S01]  /*1980*/  UMOV UR9, 0x40000040 ;  /* 0x4000004000097882 */ /* 0x000fe20000000000 */
[----:B------:R-:W-:Y:S01]  /*1990*/  UMOV UR11, 0x40000040 ;  /* 0x40000040000b7882 */ /* 0x000fe20000000000 */
[----:B------:R-:W-:-:S02]  /*19a0*/  WARPGROUP.DEPBAR.LE gsb0, 0x0 ;  /* 0x00008000000079c5 */ /* 0x000fc40000010000 */
        /* <DEDUP_REMOVED lines=18> */
[----:B------:R-:W-:Y:S01]  /*1ad0*/  BPT.TRAP 0x1 ;  /* 0x000000040000795c */ /* 0x000fe20000300000 */
.L_x_23:
[----:B01----:R-:W-:Y:S01]  /*1ae0*/  IMAD R4, R3, 0x8, R6 ;  /* 0x0000000803047824 */ /* 0x003fe200078e0206 */
[----:B------:R-:W-:-:S03]  /*1af0*/  ISETP.GT.U32.AND P1, PT, R18, 0x1, PT ;  /* 0x000000011200780c */ /* 0x000fc60003f24070 */
[----:B------:R-:W-:-:S05]  /*1b00*/  VIADD R4, R4, 0x38 ;  /* 0x0000003804047836 */ /* 0x000fca0000000000 */
[----:B------:R-:W-:-:S04]  /*1b10*/  PRMT R4, RZ, 0x654, R4 ;  /* 0x00000654ff047816 */ /* 0x000fc80000000004 */
[----:B------:R0:W-:Y:S01]  /*1b20*/  SYNCS.ARRIVE.TRANS64.RED.A1T0 RZ, [R4+URZ], RZ ;  /* 0x000000ff04ff79a7 */ /* 0x0001e2000810043f */
[----:B------:R-:W-:Y:S05]  /*1b30*/  @P1 BRA `(.L_x_24) ;  /* 0x0000000000041947 */ /* 0x000fea0003800000 */
[----:B------:R-:W-:Y:S01]  /*1b40*/  BPT.TRAP 0x1 ;  /* 0x000000040000795c */ /* 0x000fe20000300000 */
.L_x_24:
[----:B------:R-:W-:Y:S01]  /*1b50*/  UIADD3 UR5, UR5, 0x1, URZ ;  /* 0x0000000105057890 */ /* 0x000fe2000fffe03f */
[C---:B------:R-:W-:Y:S01]  /*1b60*/  ISETP.GT.AND P2, PT, R0.reuse, 0x1, PT ;  /* 0x000000010000780c */ /* 0x040fe20003f44270 */
[----:B------:R-:W-:Y:S02]  /*1b70*/  VIADD R3, R3, 0x1 ;  /* 0x0000000103037836 */ /* 0x000fe40000000000 */
[----:B------:R-:W-:Y:S01]  /*1b80*/  UISETP.NE.AND UP0, UPT, UR5, 0x7, UPT ;  /* 0x000000070500788c */ /* 0x000fe2000bf05270 */
[----:B------:R-:W-:Y:S02]  /*1b90*/  VIADD R0, R0, 0xffffffff ;  /* 0xffffffff00007836 */ /* 0x000fe40000000000 */
[C---:B------:R-:W-:Y:S01]  /*1ba0*/  ISETP.NE.AND P1, PT, R3.reuse, 0x7, PT ;  /* 0x000000070300780c */ /* 0x040fe20003f25270 */
[----:B------:R-:W-:Y:S02]  /*1bb0*/  USEL UR6, URZ, 0x1, UP0 ;  /* 0x000000013f067887 */ /* 0x000fe40008000000 */
[----:B------:R-:W-:Y:S01]  /*1bc0*/  USEL UR5, UR5, URZ, UP0 ;  /* 0x0000003f05057287 */ /* 0x000fe20008000000 */
[----:B------:R-:W-:-:S03]  /*1bd0*/  SEL R3, R3, RZ, P1 ;  /* 0x000000ff03037207 */ /* 0x000fc60000800000 */
[----:B------:R-:W-:Y:S01]  /*1be0*/  LOP3.LUT R7, R7, UR6, RZ, 0x3c, !PT ;  /* 0x0000000607077c12 */ /* 0x000fe2000f8e3cff */
[----:B------:R-:W-:Y:S07]  /*1bf0*/  @P2 BRA `(.L_x_25) ;  /* 0xfffffff800fc2947 */ /* 0x000fee000383ffff */
.L_x_18:
[----:B01----:R-:W0:Y:S02]  /*1c00*/  LDC R0, c[0x0][0x28c] ;  /* 0x0000a300ff007b82 */ /* 0x003e240000000800 */
[----:B0-----:R-:W-:-:S13]  /*1c10*/  ISETP.GE.AND P1, PT, R0, 0x1, PT ;  /* 0x000000010000780c */ /* 0x001fda0003f26270 */
[----:B------:R-:W-:Y:S05]  /*1c20*/  @!P1 BRA `(.L_x_26) ;  /* 0x0000000000409947 */ /* 0x000fea0003800000 */
[----:B------:R-:W-:Y:S05]  /*1c30*/  @!P0 BRA `(.L_x_27) ;  /* 0x0000000000048947 */ /* 0x000fea0003800000 */
[----:B------:R-:W-:Y:S01]  /*1c40*/  BPT.TRAP 0x1 ;  /* 0x000000040000795c */ /* 0x000fe20000300000 */
.L_x_27:
[----:B------:R-:W-:Y:S01]  /*1c50*/  UIADD3 UR6, UR44, UR41, URZ ;  /* 0x000000292c067290 */ /* 0x000fe2000fffe03f */
[----:B------:R-:W-:-:S03]  /*1c60*/  ISETP.GT.U32.AND P0, PT, R18, 0x1, PT ;  /* 0x000000011200780c */ /* 0x000fc60003f04070 */
[----:B------:R-:W-:-:S04]  /*1c70*/  UIMAD.WIDE.U32 UR4, UR6, 0x24924925, URZ ;  /* 0x24924925060478a5 */ /* 0x000fc8000f8e003f */
[----:B------:R-:W-:-:S04]  /*1c80*/  UIADD3 UR4, UR6, -UR5, URZ ;  /* 0x8000000506047290 */ /* 0x000fc8000fffe03f */
[----:B------:R-:W-:-:S04]  /*1c90*/  ULEA.HI UR4, UR4, UR5, URZ, 0x1f ;  /* 0x0000000504047291 */ /* 0x000fc8000f8ff83f */
[----:B------:R-:W-:-:S04]  /*1ca0*/  USHF.R.U32.HI UR4, URZ, 0x2, UR4 ;  /* 0x000000023f047899 */ /* 0x000fc80008011604 */
[----:B------:R-:W-:-:S06]  /*1cb0*/  UIMAD UR4, UR4, -0x7, UR6 ;  /* 0xfffffff9040478a4 */ /* 0x000fcc000f8e0206 */
[----:B------:R-:W-:-:S04]  /*1cc0*/  IMAD.U32 R3, RZ, RZ, UR4 ;  /* 0x00000004ff037e24 */ /* 0x000fc8000f8e00ff */
[----:B------:R-:W-:-:S04]  /*1cd0*/  IMAD R0, R3, 0x8, R6 ;  /* 0x0000000803007824 */ /* 0x000fc800078e0206 */
[----:B------:R-:W-:-:S05]  /*1ce0*/  VIADD R0, R0, 0x38 ;  /* 0x0000003800007836 */ /* 0x000fca0000000000 */
[----:B------:R-:W-:-:S04]  /*1cf0*/  PRMT R0, RZ, 0x654, R0 ;  /* 0x00000654ff007816 */ /* 0x000fc80000000000 */
[----:B------:R0:W-:Y:S01]  /*1d00*/  SYNCS.ARRIVE.TRANS64.RED.A1T0 RZ, [R0+URZ], RZ ;  /* 0x000000ff00ff79a7 */ /* 0x0001e2000810043f */
[----:B------:R-:W-:Y:S05]  /*1d10*/  @P0 BRA `(.L_x_26) ;  /* 0x0000000000040947 */ /* 0x000fea0003800000 */
[----:B------:R-:W-:Y:S01]  /*1d20*/  BPT.TRAP 0x1 ;  /* 0x000000040000795c */ /* 0x000fe20000300000 */
.L_x_26:
[----:B------:R-:W-:Y:S01]  /*1d30*/  UISETP.GE.U32.AND UP1, UPT, UR43, 0x7, UPT ;  /* 0x000000072b00788c */ /* 0x000fe2000bf26070 */
[----:B------:R-:W-:Y:S01]  /*1d40*/  IMAD.SHL.U32 R98, R98, 0x80, RZ ;  /* 0x0000008062627824 */ /* 0x000fe200078e00ff */
[----:B------:R-:W-:Y:S01]  /*1d50*/  UIADD3 UR41, UR43, UR41, URZ ;  /* 0x000000292b297290 */ /* 0x000fe2000fffe03f */
[----:B------:R-:W-:Y:S01]  /*1d60*/  IMAD.SHL.U32 R10, R99, 0x80, RZ ;  /* 0x00000080630a7824 */ /* 0x000fe200078e00ff */
[----:B------:R-:W-:Y:S01]  /*1d70*/  ULDC UR7, c[0x0][0x288] ;  /* 0x0000a20000077ab9 */ /* 0x000fe20000000800 */
[----:B0-----:R-:W-:Y:S01]  /*1d80*/  IMAD.MOV.U32 R0, RZ, RZ, -0x1 ;  /* 0xffffffffff007424 */ /* 0x001fe200078e00ff */
[----:B------:R-:W-:Y:S01]  /*1d90*/  UISETP.GT.U32.AND UP0, UPT, UR41, 0x6, UPT ;  /* 0x000000062900788c */ /* 0x000fe2000bf04070 */
[----:B------:R-:W-:-:S03]  /*1da0*/  ISETP.GE.AND P0, PT, R98, UR7, PT ;  /* 0x0000000762007c0c */ /* 0x000fc6000bf06270 */
[----:B------:R-:W-:Y:S02]  /*1db0*/  UISETP.LT.U32.AND UP0, UPT, UR43, 0x7, UP0 ;  /* 0x000000072b00788c */ /* 0x000fe40008701070 */
[----:B------:R-:W-:Y:S02]  /*1dc0*/  @UP1 UIMAD.WIDE.U32 UR4, UR41, 0x24924925, URZ ;  /* 0x24924925290418a5 */ /* 0x000fe4000f8e003f */
[----:B------:R-:W-:Y:S02]  /*1dd0*/  USEL UR6, URZ, 0x1, !UP0 ;  /* 0x000000013f067887 */ /* 0x000fe4000c000000 */
[----:B------:R-:W-:Y:S02]  /*1de0*/  @UP1 UIADD3 UR4, UR41, -UR5, URZ ;  /* 0x8000000529041290 */ /* 0x000fe4000fffe03f */
[----:B------:R-:W-:Y:S02]  /*1df0*/  ULOP3.LUT UR40, UR40, UR6, URZ, 0x3c, !UPT ;  /* 0x0000000628287292 */ /* 0x000fe4000f8e3c3f */
[----:B------:R-:W-:-:S03]  /*1e00*/  @UP1 ULEA.HI UR4, UR4, UR5, URZ, 0x1f ;  /* 0x0000000504041291 */ /* 0x000fc6000f8ff83f */
[----:B------:R-:W-:Y:S01]  /*1e10*/  ULDC UR5, c[0x0][0x284] ;  /* 0x0000a10000057ab9 */ /* 0x000fe20000000800 */
[----:B------:R-:W-:Y:S01]  /*1e20*/  @UP1 USHF.R.U32.HI UR4, URZ, 0x2, UR4 ;  /* 0x000000023f041899 */ /* 0x000fe20008011604 */
[----:B------:R-:W-:-:S03]  /*1e30*/  ISETP.GE.OR P0, PT, R10, UR5, P0 ;  /* 0x000000050a007c0c */ /* 0x000fc60008706670 */
[----:B------:R-:W-:-:S10]  /*1e40*/  @UP1 ULOP3.LUT UR40, UR40, 0x1, UR4, 0x78, !UPT ;  /* 0x0000000128281892 */ /* 0x000fd4000f8e7804 */
[----:B------:R-:W-:Y:S05]  /*1e50*/  @P0 BRA `(.L_x_28) ;  /* 0x0000003000c80947 */ /* 0x000fea0003800000 */
[----:B------:R-:W0:Y:S01]  /*1e60*/  LDC.64 R12, c[0x0][0x5c8] ;  /* 0x00017200ff0c7b82 */ /* 0x000e220000000a00 */
[----:B------:R-:W-:Y:S01]  /*1e70*/  SHF.R.S32.HI R11, RZ, 0x1f, R97 ;  /* 0x0000001fff0b7819 */ /* 0x000fe20000011461 */
[----:B------:R-:W-:Y:S01]  /*1e80*/  ULDC.64 UR4, c[0x0][0x5d0] ;  /* 0x0001740000047ab9 */ /* 0x000fe20000000a00 */
[----:B------:R-:W-:Y:S01]  /*1e90*/  LOP3.LUT R8, R98, 0x6, R91, 0xf8, !PT ;  /* 0x0000000662087812 */ /* 0x000fe200078ef85b */
[----:B------:R-:W-:Y:S01]  /*1ea0*/  IMAD.WIDE R14, R99, 0x80, R22 ;  /* 0x00000080630e7825 */ /* 0x000fe200078e0216 */
[----:B------:R-:W-:Y:S02]  /*1eb0*/  BSSY B0, `(.L_x_28) ;  /* 0x000032c000007945 */ /* 0x000fe40003800000 */
[----:B------:R-:W-:Y:S01]  /*1ec0*/  SHF.R.S32.HI R9, RZ, 0x1f, R8 ;  /* 0x0000001fff097819 */ /* 0x000fe20000011408 */
[----:B------:R-:W-:Y:S02]  /*1ed0*/  IMAD R4, R11, UR4, RZ ;  /* 0x000000040b047c24 */ /* 0x000fe4000f8e02ff */
[----:B------:R-:W-:-:S02]  /*1ee0*/  IMAD.IADD R102, R95, 0x1, -R10 ;  /* 0x000000015f667824 */ /* 0x000fc400078e0a0a */
[C---:B------:R-:W-:Y:S02]  /*1ef0*/  IMAD R3, R97.reuse, UR5, R4 ;  /* 0x0000000561037c24 */ /* 0x040fe4000f8e0204 */
[----:B------:R-:W-:Y:S01]  /*1f00*/  IMAD.WIDE.U32 R4, R97, UR4, R8 ;  /* 0x0000000461047c25 */ /* 0x000fe2000f8e0008 */
[----:B------:R-:W-:-:S03]  /*1f10*/  ULDC.64 UR4, c[0x0][0x5c0] ;  /* 0x0001700000047ab9 */ /* 0x000fc60000000a00 */
[----:B------:R-:W-:Y:S02]  /*1f20*/  IMAD.IADD R5, R5, 0x1, R3 ;  /* 0x0000000105057824 */ /* 0x000fe400078e0203 */
[-C--:B0-----:R-:W-:Y:S02]  /*1f30*/  IMAD R3, R15, R12.reuse, RZ ;  /* 0x0000000c0f037224 */ /* 0x081fe400078e02ff */
[----:B------:R-:W-:-:S04]  /*1f40*/  IMAD.WIDE.U32 R4, R14, R12, R4 ;  /* 0x0000000c0e047225 */ /* 0x000fc800078e0004 */
[----:B------:R-:W-:Y:S01]  /*1f50*/  IMAD R3, R14, R13, R3 ;  /* 0x0000000d0e037224 */ /* 0x000fe200078e0203 */
[----:B------:R-:W-:-:S04]  /*1f60*/  IADD3 R4, P0, R4, UR4, RZ ;  /* 0x0000000404047c10 */ /* 0x000fc8000ff1e0ff */
[----:B------:R-:W-:Y:S01]  /*1f70*/  IADD3.X R5, R5, UR5, R3, P0, !PT ;  /* 0x0000000505057c10 */ /* 0x000fe200087fe403 */
[----:B------:R-:W-:Y:S01]  /*1f80*/  IMAD.IADD R3, R89, 0x1, -R98 ;  /* 0x0000000159037824 */ /* 0x000fe200078e0a62 */
[----:B-----5:R-:W-:Y:S02]  /*1f90*/  ISETP.NE.AND P0, PT, R88, RZ, PT ;  /* 0x000000ff5800720c */ /* 0x020fe40003f05270 */
[----:B------:R-:W-:-:S04]  /*1fa0*/  LEA R6, P1, R12, R4, 0x3 ;  /* 0x000000040c067211 */ /* 0x000fc800078218ff */
[----:B------:R-:W-:-:S07]  /*1fb0*/  LEA.HI.X R7, R12, R5, R13, 0x3, P1 ;  /* 0x000000050c077211 */ /* 0x000fce00008f1c0d */
[----:B------:R-:W-:Y:S05]  /*1fc0*/  @!P0 BRA `(.L_x_29) ;  /* 0x0000002400608947 */ /* 0x000fea0003800000 */
[----:B------:R-:W0:Y:S01]  /*1fd0*/  LDC.64 R98, c[0x0][0x5b0] ;  /* 0x00016c00ff627b82 */ /* 0x000e220000000a00 */
[----:B------:R-:W-:Y:S01]  /*1fe0*/  ULDC.64 UR4, c[0x0][0x5b8] ;  /* 0x00016e0000047ab9 */ /* 0x000fe20000000a00 */
[----:B------:R-:W-:Y:S01]  /*1ff0*/  ISETP.GE.AND P1, PT, R102, 0x1, PT ;  /* 0x000000016600780c */ /* 0x000fe20003f26270 */
[----:B------:R-:W-:Y:S01]  /*2000*/  IMAD R10, R11, UR4, RZ ;  /* 0x000000040b0a7c24 */ /* 0x000fe2000f8e02ff */
[----:B------:R-:W-:Y:S01]  /*2010*/  BSSY B1, `(.L_x_30) ;  /* 0x000000e000017945 */ /* 0x000fe20003800000 */
[----:B------:R-:W-:Y:S01]  /*2020*/  IMAD.WIDE.U32 R20, R97, UR4, R8 ;  /* 0x0000000461147c25 */ /* 0x000fe2000f8e0008 */
[----:B------:R-:W-:Y:S02]  /*2030*/  ISETP.LT.OR P5, PT, R3, 0x1, !P1 ;  /* 0x000000010300780c */ /* 0x000fe40004fa1670 */
[----:B------:R-:W1:Y:S01]  /*2040*/  LDC.64 R100, c[0x0][0x5a8] ;  /* 0x00016a00ff647b82 */ /* 0x000e620000000a00 */
[----:B------:R-:W-:Y:S02]  /*2050*/  IMAD R13, R97, UR5, R10 ;  /* 0x00000005610d7c24 */ /* 0x000fe4000f8e020a */
[----:B------:R-:W-:-:S02]  /*2060*/  IMAD.MOV.U32 R12, RZ, RZ, R20 ;  /* 0x000000ffff0c7224 */ /* 0x000fc400078e0014 */
[----:B------:R-:W-:Y:S02]  /*2070*/  IMAD.IADD R13, R21, 0x1, R13 ;  /* 0x00000001150d7824 */ /* 0x000fe400078e020d */
[-C--:B0-----:R-:W-:Y:S02]  /*2080*/  IMAD R10, R15, R98.reuse, RZ ;  /* 0x000000620f0a7224 */ /* 0x081fe400078e02ff */
[----:B------:R-:W-:-:S04]  /*2090*/  IMAD.WIDE.U32 R8, R14, R98, R12 ;  /* 0x000000620e087225 */ /* 0x000fc800078e000c */
[----:B------:R-:W-:Y:S01]  /*20a0*/  IMAD R97, R14, R99, R10 ;  /* 0x000000630e617224 */ /* 0x000fe200078e020a */
[----:B-1----:R-:W-:-:S04]  /*20b0*/  IADD3 R8, P0, R8, R100, RZ ;  /* 0x0000006408087210 */ /* 0x002fc80007f1e0ff */
[----:B------:R-:W-:Y:S01]  /*20c0*/  IADD3.X R9, R101, R9, R97, P0, !PT ;  /* 0x0000000965097210 */ /* 0x000fe200007fe461 */
[----:B------:R-:W-:Y:S08]  /*20d0*/  @P5 BRA `(.L_x_31) ;  /* 0x0000000000045947 */ /* 0x000ff00003800000 */
[----:B------:R0:W5:Y:S02]  /*20e0*/  LDG.E.U8 R96, desc[UR38][R8.64] ;  /* 0x0000002608607981 */ /* 0x000164000c1e1100 */
.L_x_31:
[----:B------:R-:W-:Y:S05]  /*20f0*/  BSYNC B1 ;  /* 0x0000000000017941 */ /* 0x000fea0003800000 */
.L_x_30:
[----:B-----5:R-:W-:Y:S01]  /*2100*/  LOP3.LUT R15, R96, 0xffff, RZ, 0xc0, !PT ;  /* 0x0000ffff600f7812 */ /* 0x020fe200078ec0ff */
[C---:B------:R-:W-:Y:S01]  /*2110*/  IMAD.SHL.U32 R10, R98.reuse, 0x8, RZ ;  /* 0x00000008620a7824 */ /* 0x040fe200078e00ff */
[----:B------:R-:W-:Y:S01]  /*2120*/  SHF.L.U64.HI R11, R98, 0x3, R99 ;  /* 0x00000003620b7819 */ /* 0x000fe20000010263 */
[----:B------:R-:W-:Y:S01]  /*2130*/  BSSY B1, `(.L_x_32) ;  /* 0x000000e000017945 */ /* 0x000fe20003800000 */
[----:B------:R-:W-:Y:S02]  /*2140*/  PRMT R15, R15, 0x8880, RZ ;  /* 0x000088800f0f7816 */ /* 0x000fe400000000ff */
[----:B------:R-:W-:Y:S01]  /*2150*/  ISETP.LT.OR P2, PT, R3, 0x2, !P1 ;  /* 0x000000020300780c */ /* 0x000fe20004f41670 */
[----:B------:R-:W-:Y:S01]  /*2160*/  IMAD.WIDE.U32 R10, R14, R98, R10 ;  /* 0x000000620e0a7225 */ /* 0x000fe200078e000a */
[----:B------:R-:W-:-:S03]  /*2170*/  ISETP.GE.AND P0, PT, R102, 0x9, PT ;  /* 0x000000096600780c */ /* 0x000fc60003f06270 */
[----:B------:R-:W-:Y:S01]  /*2180*/  IMAD R14, R15, R88, RZ ;  /* 0x000000580f0e7224 */ /* 0x000fe200078e02ff */
[----:B------:R-:W-:Y:S01]  /*2190*/  IADD3 R10, P3, P4, R20, R100, R10 ;  /* 0x00000064140a7210 */ /* 0x000fe20007c7e00a */
[----:B------:R-:W-:Y:S02]  /*21a0*/  IMAD.IADD R20, R97, 0x1, R11 ;  /* 0x0000000161147824 */ /* 0x000fe400078e020b */
[----:B------:R-:W-:-:S05]  /*21b0*/  @!P5 IMAD R15, R24, R19, R14 ;  /* 0x00000013180fd224 */ /* 0x000fca00078e020e */
[----:B------:R1:W-:Y:S01]  /*21c0*/  @!P5 STG.E.U8 desc[UR38][R4.64], R15 ;  /* 0x0000000f0400d986 */ /* 0x0003e2000c101126 */
[----:B------:R-:W-:Y:S05]  /*21d0*/  @P2 BRA `(.L_x_33) ;  /* 0x00000000000c2947 */ /* 0x000fea0003800000 */
[----:B------:R-:W1:Y:S02]  /*21e0*/  LDG.E.U8 R96, desc[UR38][R8.64+0x1] ;  /* 0x0000012608607981 */ /* 0x000e64000c1e1100 */
[----:B-1----:R-:W-:-:S05]  /*21f0*/  PRMT R15, R96, 0x8880, RZ ;  /* 0x00008880600f7816 */ /* 0x002fca00000000ff */
[----:B------:R-:W-:-:S07]  /*2200*/  IMAD R14, R15, R88, RZ ;  /* 0x000000580f0e7224 */ /* 0x000fce00078e02ff */
.L_x_33:
[----:B------:R-:W-:Y:S05]  /*2210*/  BSYNC B1 ;  /* 0x0000000000017941 */ /* 0x000fea0003800000 */
.L_x_32:
[----:B------:R-:W-:Y:S01]  /*2220*/  ISETP.LT.OR P5, PT, R3, 0x1, !P0 ;  /* 0x000000010300780c */ /* 0x000fe200047a1670 */
[----:B------:R-:W-:Y:S01]  /*2230*/  @!P2 IMAD R25, R25, R19, R14 ;  /* 0x000000131919a224 */ /* 0x000fe200078e020e */
[----:B------:R-:W-:Y:S01]  /*2240*/  BSSY B1, `(.L_x_34) ;  /* 0x000000a000017945 */ /* 0x000fe20003800000 */
[----:B------:R-:W-:Y:S02]  /*2250*/  IADD3.X R11, R13, R101, R20, P3, P4 ;  /* 0x000000650d0b7210 */ /* 0x000fe40001fe8414 */
[C---:B------:R-:W-:Y:S01]  /*2260*/  ISETP.LT.OR P3, PT, R3.reuse, 0x2, !P0 ;  /* 0x000000020300780c */ /* 0x040fe20004761670 */
[----:B------:R2:W-:Y:S01]  /*2270*/  @!P2 STG.E.U8 desc[UR38][R4.64+0x1], R25 ;  /* 0x000001190400a986 */ /* 0x0005e2000c101126 */
[C---:B------:R-:W-:Y:S02]  /*2280*/  ISETP.LT.OR P4, PT, R3.reuse, 0x9, !P1 ;  /* 0x000000090300780c */ /* 0x040fe40004f81670 */
[----:B------:R-:W-:-:S04]  /*2290*/  ISETP.LT.OR P2, PT, R3, 0xa, !P1 ;  /* 0x0000000a0300780c */ /* 0x000fc80004f41670 */
[----:B------:R-:W-:Y:S09]  /*22a0*/  @P5 BRA `(.L_x_35) ;  /* 0x00000000000c5947 */ /* 0x000ff20003800000 */
[----:B------:R-:W3:Y:S02]  /*22b0*/  LDG.E.U8 R96, desc[UR38][R10.64] ;  /* 0x000000260a607981 */ /* 0x000ee4000c1e1100 */
[----:B---3--:R-:W-:-:S05]  /*22c0*/  PRMT R13, R96, 0x8880, RZ ;  /* 0x00008880600d7816 */ /* 0x008fca00000000ff */
[----:B------:R-:W-:-:S07]  /*22d0*/  IMAD R14, R13, R88, RZ ;  /* 0x000000580d0e7224 */ /* 0x000fce00078e02ff */
.L_x_35:
[----:B------:R-:W-:Y:S05]  /*22e0*/  BSYNC B1 ;  /* 0x0000000000017941 */ /* 0x000fea0003800000 */
.L_x_34:
[----:B------:R-:W-:Y:S01]  /*22f0*/  @!P5 IMAD R13, R26, R19, R14 ;  /* 0x000000131a0dd224 */ /* 0x000fe200078e020e */
[----:B------:R-:W-:Y:S04]  /*2300*/  BSSY B1, `(.L_x_36) ;  /* 0x0000006000017945 */ /* 0x000fe80003800000 */
[----:B------:R3:W-:Y:S01]  /*2310*/  @!P5 STG.E.U8 desc[UR38][R6.64], R13 ;  /* 0x0000000d0600d986 */ /* 0x0007e2000c101126 */
[----:B------:R-:W-:Y:S05]  /*2320*/  @P3 BRA `(.L_x_37) ;  /* 0x00000000000c3947 */ /* 0x000fea0003800000 */
[----:B------:R-:W3:Y:S02]  /*2330*/  LDG.E.U8 R96, desc[UR38][R10.64+0x1] ;  /* 0x000001260a607981 */ /* 0x000ee4000c1e1100 */
[----:B---3--:R-:W-:-:S05]  /*2340*/  PRMT R13, R96, 0x8880, RZ ;  /* 0x00008880600d7816 */ /* 0x008fca00000000ff */
[----:B------:R-:W-:-:S07]  /*2350*/  IMAD R14, R13, R88, RZ ;  /* 0x000000580d0e7224 */ /* 0x000fce00078e02ff */
.L_x_37:
[----:B------:R-:W-:Y:S05]  /*2360*/  BSYNC B1 ;  /* 0x0000000000017941 */ /* 0x000fea0003800000 */
.L_x_36:
[----:B------:R-:W-:Y:S01]  /*2370*/  @!P3 IMAD R27, R27, R19, R14 ;  /* 0x000000131b1bb224 */ /* 0x000fe200078e020e */
[----:B------:R-:W-:Y:S04]  /*2380*/  BSSY B1, `(.L_x_38) ;  /* 0x0000006000017945 */ /* 0x000fe80003800000 */
[----:B------:R4:W-:Y:S01]  /*2390*/  @!P3 STG.E.U8 desc[UR38][R6.64+0x1], R27 ;  /* 0x0000011b0600b986 */ /* 0x0009e2000c101126 */
[----:B------:R-:W-:Y:S05]  /*23a0*/  @P4 BRA `(.L_x_39) ;  /* 0x00000000000c4947 */ /* 0x000fea0003800000 */
[----:B------:R-:W3:Y:S02]  /*23b0*/  LDG.E.U8 R96, desc[UR38][R8.64+0x8] ;  /* 0x0000082608607981 */ /* 0x000ee4000c1e1100 */
[----:B---3--:R-:W-:-:S05]  /*23c0*/  PRMT R13, R96, 0x8880, RZ ;  /* 0x00008880600d7816 */ /* 0x008fca00000000ff */
[----:B------:R-:W-:-:S07]  /*23d0*/  IMAD R14, R13, R88, RZ ;  /* 0x000000580d0e7224 */ /* 0x000fce00078e02ff */
.L_x_39:
[----:B------:R-:W-:Y:S05]  /*23e0*/  BSYNC B1 ;  /* 0x0000000000017941 */ /* 0x000fea0003800000 */
.L_x_38:
[----:B---3--:R-:W-:Y:S01]  /*23f0*/  @!P4 IMAD R13, R28, R19, R14 ;  /* 0x000000131c0dc224 */ /* 0x008fe200078e020e */
[----:B------:R-:W-:Y:S04]  /*2400*/  BSSY B1, `(.L_x_40) ;  /* 0x0000006000017945 */ /* 0x000fe80003800000 */
[----:B------:R3:W-:Y:S01]  /*2410*/  @!P4 STG.E.U8 desc[UR38][R4.64+0x8], R13 ;  /* 0x0000080d0400c986 */ /* 0x0007e2000c101126 */
[----:B------:R-:W-:Y:S05]  /*2420*/  @P2 BRA `(.L_x_41) ;  /* 0x00000000000c2947 */ /* 0x000fea0003800000 */
[----:B------:R-:W3:Y:S02]  /*2430*/  LDG.E.U8 R96, desc[UR38][R8.64+0x9] ;  /* 0x0000092608607981 */ /* 0x000ee4000c1e1100 */
[----:B---3--:R-:W-:-:S05]  /*2440*/  PRMT R13, R96, 0x8880, RZ ;  /* 0x00008880600d7816 */ /* 0x008fca00000000ff */
[----:B------:R-:W-:-:S07]  /*2450*/  IMAD R14, R13, R88, RZ ;  /* 0x000000580d0e7224 */ /* 0x000fce00078e02ff */
.L_x_41:
[----:B------:R-:W-:Y:S05]  /*2460*/  BSYNC B1 ;  /* 0x0000000000017941 */ /* 0x000fea0003800000 */
.L_x_40:
[----:B------:R-:W-:Y:S01]  /*2470*/  ISETP.LT.OR P4, PT, R3, 0x9, !P0 ;  /* 0x000000090300780c */ /* 0x000fe20004781670 */
[----:B------:R-:W-:Y:S01]  /*2480*/  @!P2 IMAD R29, R29, R19, R14 ;  /* 0x000000131d1da224 */ /* 0x000fe200078e020e */
[----:B------:R-:W-:Y:S01]  /*2490*/  BSSY B1, `(.L_x_42) ;  /* 0x0000009000017945 */ /* 0x000fe20003800000 */
[C---:B------:R-:W-:Y:S02]  /*24a0*/  ISETP.LT.OR P3, PT, R3.reuse, 0xa, !P0 ;  /* 0x0000000a0300780c */ /* 0x040fe40004761670 */
[C---:B------:R-:W-:Y:S01]  /*24b0*/  ISETP.LT.OR P5, PT, R3.reuse, 0x11, !P1 ;  /* 0x000000110300780c */ /* 0x040fe20004fa1670 */
[----:B------:R0:W-:Y:S01]  /*24c0*/  @!P2 STG.E.U8 desc[UR38][R4.64+0x9], R29 ;  /* 0x0000091d0400a986 */ /* 0x0001e2000c101126 */
[----:B------:R-:W-:-:S06]  /*24d0*/  ISETP.LT.OR P2, PT, R3, 0x12, !P1 ;  /* 0x000000120300780c */ /* 0x000fcc0004f41670 */
[----:B------:R-:W-:Y:S07]  /*24e0*/  @P4 BRA `(.L_x_43) ;  /* 0x00000000000c4947 */ /* 0x000fee0003800000 */
[----:B------:R-:W3:Y:S02]  /*24f0*/  LDG.E.U8 R96, desc[UR38][R10.64+0x8] ;  /* 0x000008260a607981 */ /* 0x000ee4000c1e1100 */
[----:B---3--:R-:W-:-:S05]  /*2500*/  PRMT R13, R96, 0x8880, RZ ;  /* 0x00008880600d7816 */ /* 0x008fca00000000ff */
[----:B------:R-:W-:-:S07]  /*2510*/  IMAD R14, R13, R88, RZ ;  /* 0x000000580d0e7224 */ /* 0x000fce00078e02ff */
.L_x_43:
[----:B------:R-:W-:Y:S05]  /*2520*/  BSYNC B1 ;  /* 0x0000000000017941 */ /* 0x000fea0003800000 */
.L_x_42:
[----:B---3--:R-:W-:Y:S01]  /*2530*/  @!P4 IMAD R13, R30, R19, R14 ;  /* 0x000000131e0dc224 */ /* 0x008fe200078e020e */
[----:B------:R-:W-:Y:S04]  /*2540*/  BSSY B1, `(.L_x_44) ;  /* 0x0000006000017945 */ /* 0x000fe80003800000 */
[----:B------:R3:W-:Y:S01]  /*2550*/  @!P4 STG.E.U8 desc[UR38][R6.64+0x8], R13 ;  /* 0x0000080d0600c986 */ /* 0x0007e2000c101126 */
[----:B------:R-:W-:Y:S05]  /*2560*/  @P3 BRA `(.L_x_45) ;  /* 0x00000000000c3947 */ /* 0x000fea0003800000 */
[----:B------:R-:W3:Y:S02]  /*2570*/  LDG.E.U8 R96, desc[UR38][R10.64+0x9] ;  /* 0x000009260a607981 */ /* 0x000ee4000c1e1100 */
[----:B---3--:R-:W-:-:S05]  /*2580*/  PRMT R13, R96, 0x8880, RZ ;  /* 0x00008880600d7816 */ /* 0x008fca00000000ff */
[----:B------:R-:W-:-:S07]  /*2590*/  IMAD R14, R13, R88, RZ ;  /* 0x000000580d0e7224 */ /* 0x000fce00078e02ff */
.L_x_45:
[----:B------:R-:W-:Y:S05]  /*25a0*/  BSYNC B1 ;  /* 0x0000000000017941 */ /* 0x000fea0003800000 */
.L_x_44:
[----:B------:R-:W-:Y:S01]  /*25b0*/  @!P3 IMAD R31, R31, R19, R14 ;  /* 0x000000131f1fb224 */ /* 0x000fe200078e020e */
[----:B------:R-:W-:Y:S04]  /*25c0*/  BSSY B1, `(.L_x_46) ;  /* 0x0000006000017945 */ /* 0x000fe80003800000 */
[----:B------:R0:W-:Y:S01]  /*25d0*/  @!P3 STG.E.U8 desc[UR38][R6.64+0x9], R31 ;  /* 0x0000091f0600b986 */ /* 0x0001e2000c101126 */
[----:B------:R-:W-:Y:S05]  /*25e0*/  @P5 BRA `(.L_x_47) ;  /* 0x00000000000c5947 */ /* 0x000fea0003800000 */
[----:B------:R-:W3:Y:S02]  /*25f0*/  LDG.E.U8 R96, desc[UR38][R8.64+0x10] ;  /* 0x0000102608607981 */ /* 0x000ee4000c1e1100 */
[----:B---3--:R-:W-:-:S05]  /*2600*/  PRMT R13, R96, 0x8880, RZ ;  /* 0x00008880600d7816 */ /* 0x008fca00000000ff */
[----:B------:R-:W-:-:S07]  /*2610*/  IMAD R14, R13, R88, RZ ;  /* 0x000000580d0e7224 */ /* 0x000fce00078e02ff */
.L_x_47:
[----:B------:R-:W-:Y:S05]  /*2620*/  BSYNC B1 ;  /* 0x0000000000017941 */ /* 0x000fea0003800000 */
.L_x_46:
[----:B---3--:R-:W-:Y:S01]  /*2630*/  @!P5 IMAD R13, R32, R19, R14 ;  /* 0x00000013200dd224 */ /* 0x008fe200078e020e */
[----:B------:R-:W-:Y:S04]  /*2640*/  BSSY B1, `(.L_x_48) ;  /* 0x0000006000017945 */ /* 0x000fe80003800000 */
[----:B------:R3:W-:Y:S01]  /*2650*/  @!P5 STG.E.U8 desc[UR38][R4.64+0x10], R13 ;  /* 0x0000100d0400d986 */ /* 0x0007e2000c101126 */
[----:B------:R-:W-:Y:S05]  /*2660*/  @P2 BRA `(.L_x_49) ;  /* 0x00000000000c2947 */ /* 0x000fea0003800000 */
[----:B------:R-:W3:Y:S02]  /*2670*/  LDG.E.U8 R96, desc[UR38][R8.64+0x11] ;  /* 0x0000112608607981 */ /* 0x000ee4000c1e1100 */
[----:B---3--:R-:W-:-:S05]  /*2680*/  PRMT R13, R96, 0x8880, RZ ;  /* 0x00008880600d7816 */ /* 0x008fca00000000ff */
[----:B------:R-:W-:-:S07]  /*2690*/  IMAD R14, R13, R88, RZ ;  /* 0x000000580d0e7224 */ /* 0x000fce00078e02ff */
.L_x_49:
[----:B------:R-:W-:Y:S05]  /*26a0*/  BSYNC B1 ;  /* 0x0000000000017941 */ /* 0x000fea0003800000 */
.L_x_48:
        /* <DEDUP_REMOVED lines=11> */
.L_x_51:
[----:B------:R-:W-:Y:S05]  /*2760*/  BSYNC B1 ;  /* 0x0000000000017941 */ /* 0x000fea0003800000 */
.L_x_50:
[----:B---3--:R-:W-:Y:S01]  /*2770*/  @!P4 IMAD R13, R34, R19, R14 ;  /* 0x00000013220dc224 */ /* 0x008fe200078e020e */
[----:B------:R-:W-:Y:S04]  /*2780*/  BSSY B1, `(.L_x_52) ;  /* 0x0000006000017945 */ /* 0x000fe80003800000 */
[----:B------:R3:W-:Y:S01]  /*2790*/  @!P4 STG.E.U8 desc[UR38][R6.64+0x10], R13 ;  /* 0x0000100d0600c986 */ /* 0x0007e2000c101126 */
[----:B------:R-:W-:Y:S05]  /*27a0*/  @P3 BRA `(.L_x_53) ;  /* 0x00000000000c3947 */ /* 0x000fea0003800000 */
[----:B------:R-:W3:Y:S02]  /*27b0*/  LDG.E.U8 R96, desc[UR38][R10.64+0x11] ;  /* 0x000011260a607981 */ /* 0x000ee4000c1e1100 */
[----:B---3--:R-:W-:-:S05]  /*27c0*/  PRMT R13, R96, 0x8880, RZ ;  /* 0x00008880600d7816 */ /* 0x008fca00000000ff */
[----:B------:R-:W-:-:S07]  /*27d0*/  IMAD R14, R13, R88, RZ ;  /* 0x000000580d0e7224 */ /* 0x000fce00078e02ff */
.L_x_53:
[----:B------:R-:W-:Y:S05]  /*27e0*/  BSYNC B1 ;  /* 0x0000000000017941 */ /* 0x000fea0003800000 */
.L_x_52:
[----:B------:R-:W-:Y:S01]  /*27f0*/  @!P3 IMAD R35, R35, R19, R14 ;  /* 0x000000132323b224 */ /* 0x000fe200078e020e */
[----:B------:R-:W-:Y:S04]  /*2800*/  BSSY B1, `(.L_x_54) ;  /* 0x0000006000017945 */ /* 0x000fe80003800000 */
[----:B------:R0:W-:Y:S01]  /*2810*/  @!P3 STG.E.U8 desc[UR38][R6.64+0x11], R35 ;  /* 0x000011230600b986 */ /* 0x0001e2000c101126 */
[----:B------:R-:W-:Y:S05]  /*2820*/  @P5 BRA `(.L_x_55) ;  /* 0x00000000000c5947 */ /* 0x000fea0003800000 */
[----:B------:R-:W3:Y:S02]  /*2830*/  LDG.E.U8 R96, desc[UR38][R8.64+0x18] ;  /* 0x0000182608607981 */ /* 0x000ee4000c1e1100 */
[----:B---3--:R-:W-:-:S05]  /*2840*/  PRMT R13, R96, 0x8880, RZ ;  /* 0x00008880600d7816 */ /* 0x008fca00000000ff */
[----:B------:R-:W-:-:S07]  /*2850*/  IMAD R14, R13, R88, RZ ;  /* 0x000000580d0e7224 */ /* 0x000fce00078e02ff */
.L_x_55:
[----:B------:R-:W-:Y:S05]  /*2860*/  BSYNC B1 ;  /* 0x0000000000017941 */ /* 0x000fea0003800000 */
.L_x_54:
[----:B---3--:R-:W-:Y:S01]  /*2870*/  @!P5 IMAD R13, R36, R19, R14 ;  /* 0x00000013240dd224 */ /* 0x008fe200078e020e */
[----:B------:R-:W-:Y:S04]  /*2880*/  BSSY B1, `(.L_x_56) ;  /* 0x0000006000017945 */ /* 0x000fe80003800000 */
[----:B------:R3:W-:Y:S01]  /*2890*/  @!P5 STG.E.U8 desc[UR38][R4.64+0x18], R13 ;  /* 0x0000180d0400d986 */ /* 0x0007e2000c101126 */
[----:B------:R-:W-:Y:S05]  /*28a0*/  @P2 BRA `(.L_x_57) ;  /* 0x00000000000c2947 */ /* 0x000fea0003800000 */
[----:B------:R-:W3:Y:S02]  /*28b0*/  LDG.E.U8 R96, desc[UR38][R8.64+0x19] ;  /* 0x0000192608607981 */ /* 0x000ee4000c1e1100 */
[----:B---3--:R-:W-:-:S05]  /*28c0*/  PRMT R13, R96, 0x8880, RZ ;  /* 0x00008880600d7816 */ /* 0x008fca00000000ff */
[----:B------:R-:W-:-:S07]  /*28d0*/  IMAD R14, R13, R88, RZ ;  /* 0x000000580d0e7224 */ /* 0x000fce00078e02ff */
.L_x_57:
[----:B------:R-:W-:Y:S05]  /*28e0*/  BSYNC B1 ;  /* 0x0000000000017941 */ /* 0x000fea0003800000 */
.L_x_56:
        /* <DEDUP_REMOVED lines=11> */
.L_x_59:
[----:B------:R-:W-:Y:S05]  /*29a0*/  BSYNC B1 ;  /* 0x0000000000017941 */ /* 0x000fea0003800000 */
.L_x_58:
[----:B---3--:R-:W-:Y:S01]  /*29b0*/  @!P4 IMAD R13, R38, R19, R14 ;  /* 0x00000013260dc224 */ /* 0x008fe200078e020e */
[----:B------:R-:W-:Y:S04]  /*29c0*/  BSSY B1, `(.L_x_60) ;  /* 0x0000006000017945 */ /* 0x000fe80003800000 */
[----:B------:R3:W-:Y:S01]  /*29d0*/  @!P4 STG.E.U8 desc[UR38][R6.64+0x18], R13 ;  /* 0x0000180d0600c986 */ /* 0x0007e2000c101126 */
[----:B------:R-:W-:Y:S05]  /*29e0*/  @P3 BRA `(.L_x_61) ;  /* 0x00000000000c3947 */ /* 0x000fea0003800000 */
[----:B------:R-:W3:Y:S02]  /*29f0*/  LDG.E.U8 R96, desc[UR38][R10.64+0x19] ;  /* 0x000019260a607981 */ /* 0x000ee4000c1e1100 */
[----:B---3--:R-:W-:-:S05]  /*2a00*/  PRMT R13, R96, 0x8880, RZ ;  /* 0x00008880600d7816 */ /* 0x008fca00000000ff */
[----:B------:R-:W-:-:S07]  /*2a10*/  IMAD R14, R13, R88, RZ ;  /* 0x000000580d0e7224 */ /* 0x000fce00078e02ff */
.L_x_61:
[----:B------:R-:W-:Y:S05]  /*2a20*/  BSYNC B1 ;  /* 0x0000000000017941 */ /* 0x000fea0003800000 */
.L_x_60:
[----:B------:R-:W-:Y:S01]  /*2a30*/  @!P3 IMAD R39, R39, R19, R14 ;  /* 0x000000132727b224 */ /* 0x000fe200078e020e */
[----:B------:R-:W-:Y:S04]  /*2a40*/  BSSY B1, `(.L_x_62) ;  /* 0x0000006000017945 */ /* 0x000fe80003800000 */
[----:B------:R0:W-:Y:S01]  /*2a50*/  @!P3 STG.E.U8 desc[UR38][R6.64+0x19], R39 ;  /* 0x000019270600b986 */ /* 0x0001e2000c101126 */
[----:B------:R-:W-:Y:S05]  /*2a60*/  @P5 BRA `(.L_x_63) ;  /* 0x00000000000c5947 */ /* 0x000fea0003800000 */
[----:B------:R-:W3:Y:S02]  /*2a70*/  LDG.E.U8 R96, desc[UR38][R8.64+0x20] ;  /* 0x0000202608607981 */ /* 0x000ee4000c1e1100 */
[----:B---3--:R-:W-:-:S05]  /*2a80*/  PRMT R13, R96, 0x8880, RZ ;  /* 0x00008880600d7816 */ /* 0x008fca00000000ff */
[----:B------:R-:W-:-:S07]  /*2a90*/  IMAD R14, R13, R88, RZ ;  /* 0x000000580d0e7224 */ /* 0x000fce00078e02ff */
.L_x_63:
[----:B------:R-:W-:Y:S05]  /*2aa0*/  BSYNC B1 ;  /* 0x0000000000017941 */ /* 0x000fea0003800000 */
.L_x_62:
[----:B---3--:R-:W-:Y:S01]  /*2ab0*/  @!P5 IMAD R13, R40, R19, R14 ;  /* 0x00000013280dd224 */ /* 0x008fe200078e020e */
[----:B------:R-:W-:Y:S04]  /*2ac0*/  BSSY B1, `(.L_x_64) ;  /* 0x0000006000017945 */ /* 0x000fe80003800000 */
[----:B------:R3:W-:Y:S01]  /*2ad0*/  @!P5 STG.E.U8 desc[UR38][R4.64+0x20], R13 ;  /* 0x0000200d0400d986 */ /* 0x0007e2000c101126 */
[----:B------:R-:W-:Y:S05]  /*2ae0*/  @P2 BRA `(.L_x_65) ;  /* 0x00000000000c2947 */ /* 0x000fea0003800000 */
[----:B------:R-:W3:Y:S02]  /*2af0*/  LDG.E.U8 R96, desc[UR38][R8.64+0x21] ;  /* 0x0000212608607981 */ /* 0x000ee4000c1e1100 */
[----:B---3--:R-:W-:-:S05]  /*2b00*/  PRMT R13, R96, 0x8880, RZ ;  /* 0x00008880600d7816 */ /* 0x008fca00000000ff */
[----:B------:R-:W-:-:S07]  /*2b10*/  IMAD R14, R13, R88, RZ ;  /* 0x000000580d0e7224 */ /* 0x000fce00078e02ff */
.L_x_65:
[----:B------:R-:W-:Y:S05]  /*2b20*/  BSYNC B1 ;  /* 0x0000000000017941 */ /* 0x000fea0003800000 */
.L_x_64:
        /* <DEDUP_REMOVED lines=11> */
.L_x_67:
[----:B------:R-:W-:Y:S05]  /*2be0*/  BSYNC B1 ;  /* 0x0000000000017941 */ /* 0x000fea0003800000 */
.L_x_66:
[----:B---3--:R-:W-:Y:S01]  /*2bf0*/  @!P4 IMAD R13, R42, R19, R14 ;  /* 0x000000132a0dc224 */ /* 0x008fe200078e020e */
[----:B------:R-:W-:Y:S04]  /*2c00*/  BSSY B1, `(.L_x_68) ;  /* 0x0000006000017945 */ /* 0x000fe80003800000 */
[----:B------:R3:W-:Y:S01]  /*2c10*/  @!P4 STG.E.U8 desc[UR38][R6.64+0x20], R13 ;  /* 0x0000200d0600c986 */ /* 0x0007e2000c101126 */
[----:B------:R-:W-:Y:S05]  /*2c20*/  @P3 BRA `(.L_x_69) ;  /* 0x00000000000c3947 */ /* 0x000fea0003800000 */
[----:B------:R-:W3:Y:S02]  /*2c30*/  LDG.E.U8 R96, desc[UR38][R10.64+0x21] ;  /* 0x000021260a607981 */ /* 0x000ee4000c1e1100 */
[----:B---3--:R-:W-:-:S05]  /*2c40*/  PRMT R13, R96, 0x8880, RZ ;  /* 0x00008880600d7816 */ /* 0x008fca00000000ff */
[----:B------:R-:W-:-:S07]  /*2c50*/  IMAD R14, R13, R88, RZ ;  /* 0x000000580d0e7224 */ /* 0x000fce00078e02ff */
.L_x_69:
[----:B------:R-:W-:Y:S05]  /*2c60*/  BSYNC B1 ;  /* 0x0000000000017941 */ /* 0x000fea0003800000 */
.L_x_68:
[----:B------:R-:W-:Y:S01]  /*2c70*/  @!P3 IMAD R43, R43, R19, R14 ;  /* 0x000000132b2bb224 */ /* 0x000fe200078e020e */
[----:B------:R-:W-:Y:S04]  /*2c80*/  BSSY B1, `(.L_x_70) ;  /* 0x0000006000017945 */ /* 0x000fe80003800000 */
[----:B------:R0:W-:Y:S01]  /*2c90*/  @!P3 STG.E.U8 desc[UR38][R6.64+0x21], R43 ;  /* 0x0000212b0600b986 */ /* 0x0001e2000c101126 */
[----:B------:R-:W-:Y:S05]  /*2ca0*/  @P5 BRA `(.L_x_71) ;  /* 0x00000000000c5947 */ /* 0x000fea0003800000 */
[----:B------:R-:W3:Y:S02]  /*2cb0*/  LDG.E.U8 R96, desc[UR38][R8.64+0x28] ;  /* 0x0000282608607981 */ /* 0x000ee4000c1e1100 */
[----:B---3--:R-:W-:-:S05]  /*2cc0*/  PRMT R13, R96, 0x8880, RZ ;  /* 0x00008880600d7816 */ /* 0x008fca00000000ff */
[----:B------:R-:W-:-:S07]  /*2cd0*/  IMAD R14, R13, R88, RZ ;  /* 0x000000580d0e7224 */ /* 0x000fce00078e02ff */
.L_x_71:
[----:B------:R-:W-:Y:S05]  /*2ce0*/  BSYNC B1 ;  /* 0x0000000000017941 */ /* 0x000fea0003800000 */
.L_x_70:
[----:B---3--:R-:W-:Y:S01]  /*2cf0*/  @!P5 IMAD R13, R44, R19, R14 ;  /* 0x000000132c0dd224 */ /* 0x008fe200078e020e */
[----:B------:R-:W-:Y:S04]  /*2d00*/  BSSY B1, `(.L_x_72) ;  /* 0x0000006000017945 */ /* 0x000fe80003800000 */
[----:B------:R3:W-:Y:S01]  /*2d10*/  @!P5 STG.E.U8 desc[UR38][R4.64+0x28], R13 ;  /* 0x0000280d0400d986 */ /* 0x0007e2000c101126 */
[----:B------:R-:W-:Y:S05]  /*2d20*/  @P2 BRA `(.L_x_73) ;  /* 0x00000000000c2947 */ /* 0x000fea0003800000 */
[----:B------:R-:W3:Y:S02]  /*2d30*/  LDG.E.U8 R96, desc[UR38][R8.64+0x29] ;  /* 0x0000292608607981 */ /* 0x000ee4000c1e1100 */
[----:B---3--:R-:W-:-:S05]  /*2d40*/  PRMT R13, R96, 0x8880, RZ ;  /* 0x00008880600d7816 */ /* 0x008fca00000000ff */
[----:B------:R-:W-:-:S07]  /*2d50*/  IMAD R14, R13, R88, RZ ;  /* 0x000000580d0e7224 */ /* 0x000fce00078e02ff */
.L_x_73:
[----:B------:R-:W-:Y:S05]  /*2d60*/  BSYNC B1 ;  /* 0x0000000000017941 */ /* 0x000fea0003800000 */
.L_x_72:
        /* <DEDUP_REMOVED lines=11> */
.L_x_75:
[----:B------:R-:W-:Y:S05]  /*2e20*/  BSYNC B1 ;  /* 0x0000000000017941 */ /* 0x000fea0003800000 */
.L_x_74:
[----:B---3--:R-:W-:Y:S01]  /*2e30*/  @!P4 IMAD R13, R46, R19, R14 ;  /* 0x000000132e0dc224 */ /* 0x008fe200078e020e */
[----:B------:R-:W-:Y:S04]  /*2e40*/  BSSY B1, `(.L_x_76) ;  /* 0x0000006000017945 */ /* 0x000fe80003800000 */
[----:B------:R3:W-:Y:S01]  /*2e50*/  @!P4 STG.E.U8 desc[UR38][R6.64+0x28], R13 ;  /* 0x0000280d0600c986 */ /* 0x0007e2000c101126 */
[----:B------:R-:W-:Y:S05]  /*2e60*/  @P3 BRA `(.L_x_77) ;  /* 0x00000000000c3947 */ /* 0x000fea0003800000 */
[----:B------:R-:W3:Y:S02]  /*2e70*/  LDG.E.U8 R96, desc[UR38][R10.64+0x29] ;  /* 0x000029260a607981 */ /* 0x000ee4000c1e1100 */
[----:B---3--:R-:W-:-:S05]  /*2e80*/  PRMT R13, R96, 0x8880, RZ ;  /* 0x00008880600d7816 */ /* 0x008fca00000000ff */
[----:B------:R-:W-:-:S07]  /*2e90*/  IMAD R14, R13, R88, RZ ;  /* 0x000000580d0e7224 */ /* 0x000fce00078e02ff */
.L_x_77:
[----:B------:R-:W-:Y:S05]  /*2ea0*/  BSYNC B1 ;  /* 0x0000000000017941 */ /* 0x000fea0003800000 */
.L_x_76:
[----:B------:R-:W-:Y:S01]  /*2eb0*/  @!P3 IMAD R47, R47, R19, R14 ;  /* 0x000000132f2fb224 */ /* 0x000fe200078e020e */
[----:B------:R-:W-:Y:S04]  /*2ec0*/  BSSY B1, `(.L_x_78) ;  /* 0x0000006000017945 */ /* 0x000fe80003800000 */
[----:B------:R0:W-:Y:S01]  /*2ed0*/  @!P3 STG.E.U8 desc[UR38][R6.64+0x29], R47 ;  /* 0x0000292f0600b986 */ /* 0x0001e2000c101126 */
[----:B------:R-:W-:Y:S05]  /*2ee0*/  @P5 BRA `(.L_x_79) ;  /* 0x00000000000c5947 */ /* 0x000fea0003800000 */
[----:B------:R-:W3:Y:S02]  /*2ef0*/  LDG.E.U8 R96, desc[UR38][R8.64+0x30] ;  /* 0x0000302608607981 */ /* 0x000ee4000c1e1100 */
[----:B---3--:R-:W-:-:S05]  /*2f00*/  PRMT R13, R96, 0x8880, RZ ;  /* 0x00008880600d7816 */ /* 0x008fca00000000ff */
[----:B------:R-:W-:-:S07]  /*2f10*/  IMAD R14, R13, R88, RZ ;  /* 0x000000580d0e7224 */ /* 0x000fce00078e02ff */
.L_x_79:
[----:B------:R-:W-:Y:S05]  /*2f20*/  BSYNC B1 ;  /* 0x0000000000017941 */ /* 0x000fea0003800000 */
.L_x_78:
[----:B---3--:R-:W-:Y:S01]  /*2f30*/  @!P5 IMAD R13, R48, R19, R14 ;  /* 0x00000013300dd224 */ /* 0x008fe200078e020e */
[----:B------:R-:W-:Y:S04]  /*2f40*/  BSSY B1, `(.L_x_80) ;  /* 0x0000006000017945 */ /* 0x000fe80003800000 */
[----:B------:R3:W-:Y:S01]  /*2f50*/  @!P5 STG.E.U8 desc[UR38][R4.64+0x30], R13 ;  /* 0x0000300d0400d986 */ /* 0x0007e2000c101126 */
[----:B------:R-:W-:Y:S05]  /*2f60*/  @P2 BRA `(.L_x_81) ;  /* 0x00000000000c2947 */ /* 0x000fea0003800000 */
[----:B------:R-:W3:Y:S02]  /*2f70*/  LDG.E.U8 R96, desc[UR38][R8.64+0x31] ;  /* 0x0000312608607981 */ /* 0x000ee4000c1e1100 */
[----:B---3--:R-:W-:-:S05]  /*2f80*/  PRMT R13, R96, 0x8880, RZ ;  /* 0x00008880600d7816 */ /* 0x008fca00000000ff */
[----:B------:R-:W-:-:S07]  /*2f90*/  IMAD R14, R13, R88, RZ ;  /* 0x000000580d0e7224 */ /* 0x000fce00078e02ff */
.L_x_81:
[----:B------:R-:W-:Y:S05]  /*2fa0*/  BSYNC B1 ;  /* 0x0000000000017941 */ /* 0x000fea0003800000 */
.L_x_80:
        /* <DEDUP_REMOVED lines=11> */
.L_x_83:
[----:B------:R-:W-:Y:S05]  /*3060*/  BSYNC B1 ;  /* 0x0000000000017941 */ /* 0x000fea0003800000 */
.L_x_82:
[----:B---3--:R-:W-:Y:S01]  /*3070*/  @!P4 IMAD R13, R50, R19, R14 ;  /* 0x00000013320dc224 */ /* 0x008fe200078e020e */
[----:B------:R-:W-:Y:S04]  /*3080*/  BSSY B1, `(.L_x_84) ;  /* 0x0000006000017945 */ /* 0x000fe80003800000 */
[----:B------:R3:W-:Y:S01]  /*3090*/  @!P4 STG.E.U8 desc[UR38][R6.64+0x30], R13 ;  /* 0x0000300d0600c986 */ /* 0x0007e2000c101126 */
[----:B------:R-:W-:Y:S05]  /*30a0*/  @P3 BRA `(.L_x_85) ;  /* 0x00000000000c3947 */ /* 0x000fea0003800000 */
[----:B------:R-:W3:Y:S02]  /*30b0*/  LDG.E.U8 R96, desc[UR38][R10.64+0x31] ;  /* 0x000031260a607981 */ /* 0x000ee4000c1e1100 */
[----:B---3--:R-:W-:-:S05]  /*30c0*/  PRMT R13, R96, 0x8880, RZ ;  /* 0x00008880600d7816 */ /* 0x008fca00000000ff */
[----:B------:R-:W-:-:S07]  /*30d0*/  IMAD R14, R13, R88, RZ ;  /* 0x000000580d0e7224 */ /* 0x000fce00078e02ff */
.L_x_85:
[----:B------:R-:W-:Y:S05]  /*30e0*/  BSYNC B1 ;  /* 0x0000000000017941 */ /* 0x000fea0003800000 */
.L_x_84:
[----:B------:R-:W-:Y:S01]  /*30f0*/  @!P3 IMAD R51, R51, R19, R14 ;  /* 0x000000133333b224 */ /* 0x000fe200078e020e */
[----:B------:R-:W-:Y:S04]  /*3100*/  BSSY B1, `(.L_x_86) ;  /* 0x0000006000017945 */ /* 0x000fe80003800000 */
[----:B------:R0:W-:Y:S01]  /*3110*/  @!P3 STG.E.U8 desc[UR38][R6.64+0x31], R51 ;  /* 0x000031330600b986 */ /* 0x0001e2000c101126 */
[----:B------:R-:W-:Y:S05]  /*3120*/  @P5 BRA `(.L_x_87) ;  /* 0x00000000000c5947 */ /* 0x000fea0003800000 */
[----:B------:R-:W3:Y:S02]  /*3130*/  LDG.E.U8 R96, desc[UR38][R8.64+0x38] ;  /* 0x0000382608607981 */ /* 0x000ee4000c1e1100 */
[----:B---3--:R-:W-:-:S05]  /*3140*/  PRMT R13, R96, 0x8880, RZ ;  /* 0x00008880600d7816 */ /* 0x008fca00000000ff */
[----:B------:R-:W-:-:S07]  /*3150*/  IMAD R14, R13, R88, RZ ;  /* 0x000000580d0e7224 */ /* 0x000fce00078e02ff */
.L_x_87:
[----:B------:R-:W-:Y:S05]  /*3160*/  BSYNC B1 ;  /* 0x0000000000017941 */ /* 0x000fea0003800000 */
.L_x_86:
[----:B---3--:R-:W-:Y:S01]  /*3170*/  @!P5 IMAD R13, R52, R19, R14 ;  /* 0x00000013340dd224 */ /* 0x008fe200078e020e */
[----:B------:R-:W-:Y:S04]  /*3180*/  BSSY B1, `(.L_x_88) ;  /* 0x0000006000017945 */ /* 0x000fe80003800000 */
[----:B------:R3:W-:Y:S01]  /*3190*/  @!P5 STG.E.U8 desc[UR38][R4.64+0x38], R13 ;  /* 0x0000380d0400d986 */ /* 0x0007e2000c101126 */
[----:B------:R-:W-:Y:S05]  /*31a0*/  @P2 BRA `(.L_x_89) ;  /* 0x00000000000c2947 */ /* 0x000fea0003800000 */
[----:B------:R-:W3:Y:S02]  /*31b0*/  LDG.E.U8 R96, desc[UR38][R8.64+0x39] ;  /* 0x0000392608607981 */ /* 0x000ee4000c1e1100 */
[----:B---3--:R-:W-:-:S05]  /*31c0*/  PRMT R13, R96, 0x8880, RZ ;  /* 0x00008880600d7816 */ /* 0x008fca00000000ff */
[----:B------:R-:W-:-:S07]  /*31d0*/  IMAD R14, R13, R88, RZ ;  /* 0x000000580d0e7224 */ /* 0x000fce00078e02ff */
.L_x_89:
[----:B------:R-:W-:Y:S05]  /*31e0*/  BSYNC B1 ;  /* 0x0000000000017941 */ /* 0x000fea0003800000 */
.L_x_88:
        /* <DEDUP_REMOVED lines=11> */
.L_x_91:
[----:B------:R-:W-:Y:S05]  /*32a0*/  BSYNC B1 ;  /* 0x0000000000017941 */ /* 0x000fea0003800000 */
.L_x_90:
[----:B---3--:R-:W-:Y:S01]  /*32b0*/  @!P4 IMAD R13, R54, R19, R14 ;  /* 0x00000013360dc224 */ /* 0x008fe200078e020e */
[----:B------:R-:W-:Y:S04]  /*32c0*/  BSSY B1, `(.L_x_92) ;  /* 0x0000006000017945 */ /* 0x000fe80003800000 */
[----:B------:R3:W-:Y:S01]  /*32d0*/  @!P4 STG.E.U8 desc[UR38][R6.64+0x38], R13 ;  /* 0x0000380d0600c986 */ /* 0x0007e2000c101126 */
[----:B------:R-:W-:Y:S05]  /*32e0*/  @P3 BRA `(.L_x_93) ;  /* 0x00000000000c3947 */ /* 0x000fea0003800000 */
[----:B------:R-:W3:Y:S02]  /*32f0*/  LDG.E.U8 R96, desc[UR38][R10.64+0x39] ;  /* 0x000039260a607981 */ /* 0x000ee4000c1e1100 */
[----:B---3--:R-:W-:-:S05]  /*3300*/  PRMT R13, R96, 0x8880, RZ ;  /* 0x00008880600d7816 */ /* 0x008fca00000000ff */
[----:B------:R-:W-:-:S07]  /*3310*/  IMAD R14, R13, R88, RZ ;  /* 0x000000580d0e7224 */ /* 0x000fce00078e02ff */
.L_x_93:
[----:B------:R-:W-:Y:S05]  /*3320*/  BSYNC B1 ;  /* 0x0000000000017941 */ /* 0x000fea0003800000 */
.L_x_92:
[----:B------:R-:W-:Y:S01]  /*3330*/  @!P3 IMAD R55, R55, R19, R14 ;  /* 0x000000133737b224 */ /* 0x000fe200078e020e */
[----:B------:R-:W-:Y:S04]  /*3340*/  BSSY B1, `(.L_x_94) ;  /* 0x0000006000017945 */ /* 0x000fe80003800000 */
[----:B------:R0:W-:Y:S01]  /*3350*/  @!P3 STG.E.U8 desc[UR38][R6.64+0x39], R55 ;  /* 0x000039370600b986 */ /* 0x0001e2000c101126 */
[----:B------:R-:W-:Y:S05]  /*3360*/  @P5 BRA `(.L_x_95) ;  /* 0x00000000000c5947 */ /* 0x000fea0003800000 */
[----:B------:R-:W3:Y:S02]  /*3370*/  LDG.E.U8 R96, desc[UR38][R8.64+0x40] ;  /* 0x0000402608607981 */ /* 0x000ee4000c1e1100 */
[----:B---3--:R-:W-:-:S05]  /*3380*/  PRMT R13, R96, 0x8880, RZ ;  /* 0x00008880600d7816 */ /* 0x008fca00000000ff */
[----:B------:R-:W-:-:S07]  /*3390*/  IMAD R14, R13, R88, RZ ;  /* 0x000000580d0e7224 */ /* 0x000fce00078e02ff */
.L_x_95:
[----:B------:R-:W-:Y:S05]  /*33a0*/  BSYNC B1 ;  /* 0x0000000000017941 */ /* 0x000fea0003800000 */
.L_x_94:
[----:B---3--:R-:W-:Y:S01]  /*33b0*/  @!P5 IMAD R13, R56, R19, R14 ;  /* 0x00000013380dd224 */ /* 0x008fe200078e020e */
[----:B------:R-:W-:Y:S04]  /*33c0*/  BSSY B1, `(.L_x_96) ;  /* 0x0000006000017945 */ /* 0x000fe80003800000 */
[----:B------:R3:W-:Y:S01]  /*33d0*/  @!P5 STG.E.U8 desc[UR38][R4.64+0x40], R13 ;  /* 0x0000400d0400d986 */ /* 0x0007e2000c101126 */
[----:B------:R-:W-:Y:S05]  /*33e0*/  @P2 BRA `(.L_x_97) ;  /* 0x00000000000c2947 */ /* 0x000fea0003800000 */
[----:B------:R-:W3:Y:S02]  /*33f0*/  LDG.E.U8 R96, desc[UR38][R8.64+0x41] ;  /* 0x0000412608607981 */ /* 0x000ee4000c1e1100 */
[----:B---3--:R-:W-:-:S05]  /*3400*/  PRMT R13, R96, 0x8880, RZ ;  /* 0x00008880600d7816 */ /* 0x008fca00000000ff */
[----:B------:R-:W-:-:S07]  /*3410*/  IMAD R14, R13, R88, RZ ;  /* 0x000000580d0e7224 */ /* 0x000fce00078e02ff */
.L_x_97:
[----:B------:R-:W-:Y:S05]  /*3420*/  BSYNC B1 ;  /* 0x0000000000017941 */ /* 0x000fea0003800000 */
.L_x_96:
        /* <DEDUP_REMOVED lines=11> */
.L_x_99:
[----:B------:R-:W-:Y:S05]  /*34e0*/  BSYNC B1 ;  /* 0x0000000000017941 */ /* 0x000fea0003800000 */
.L_x_98:
[----:B---3--:R-:W-:Y:S01]  /*34f0*/  @!P4 IMAD R13, R58, R19, R14 ;  /* 0x000000133a0dc224 */ /* 0x008fe200078e020e */
[----:B------:R-:W-:Y:S04]  /*3500*/  BSSY B1, `(.L_x_100) ;  /* 0x0000006000017945 */ /* 0x000fe80003800000 */
[----:B------:R3:W-:Y:S01]  /*3510*/  @!P4 STG.E.U8 desc[UR38][R6.64+0x40], R13 ;  /* 0x0000400d0600c986 */ /* 0x0007e2000c101126 */
[----:B------:R-:W-:Y:S05]  /*3520*/  @P3 BRA `(.L_x_101) ;  /* 0x00000000000c3947 */ /* 0x000fea0003800000 */
[----:B------:R-:W3:Y:S02]  /*3530*/  LDG.E.U8 R96, desc[UR38][R10.64+0x41] ;  /* 0x000041260a607981 */ /* 0x000ee4000c1e1100 */
[----:B---3--:R-:W-:-:S05]  /*3540*/  PRMT R13, R96, 0x8880, RZ ;  /* 0x00008880600d7816 */ /* 0x008fca00000000ff */
[----:B------:R-:W-:-:S07]  /*3550*/  IMAD R14, R13, R88, RZ ;  /* 0x000000580d0e7224 */ /* 0x000fce00078e02ff */
.L_x_101:
[----:B------:R-:W-:Y:S05]  /*3560*/  BSYNC B1 ;  /* 0x0000000000017941 */ /* 0x000fea0003800000 */
.L_x_100:
[----:B------:R-:W-:Y:S01]  /*3570*/  @!P3 IMAD R59, R59, R19, R14 ;  /* 0x000000133b3bb224 */ /* 0x000fe200078e020e */
[----:B------:R-:W-:Y:S04]  /*3580*/  BSSY B1, `(.L_x_102) ;  /* 0x0000006000017945 */ /* 0x000fe80003800000 */
[----:B------:R0:W-:Y:S01]  /*3590*/  @!P3 STG.E.U8 desc[UR38][R6.64+0x41], R59 ;  /* 0x0000413b0600b986 */ /* 0x0001e2000c101126 */
[----:B------:R-:W-:Y:S05]  /*35a0*/  @P5 BRA `(.L_x_103) ;  /* 0x00000000000c5947 */ /* 0x000fea0003800000 */
[----:B------:R-:W3:Y:S02]  /*35b0*/  LDG.E.U8 R96, desc[UR38][R8.64+0x48] ;  /* 0x0000482608607981 */ /* 0x000ee4000c1e1100 */
[----:B---3--:R-:W-:-:S05]  /*35c0*/  PRMT R13, R96, 0x8880, RZ ;  /* 0x00008880600d7816 */ /* 0x008fca00000000ff */
[----:B------:R-:W-:-:S07]  /*35d0*/  IMAD R14, R13, R88, RZ ;  /* 0x000000580d0e7224 */ /* 0x000fce00078e02ff */
.L_x_103:
[----:B------:R-:W-:Y:S05]  /*35e0*/  BSYNC B1 ;  /* 0x0000000000017941 */ /* 0x000fea0003800000 */
.L_x_102:
[----:B---3--:R-:W-:Y:S01]  /*35f0*/  @!P5 IMAD R13, R60, R19, R14 ;  /* 0x000000133c0dd224 */ /* 0x008fe200078e020e */
[----:B------:R-:W-:Y:S04]  /*3600*/  BSSY B1, `(.L_x_104) ;  /* 0x0000006000017945 */ /* 0x000fe80003800000 */
[----:B------:R3:W-:Y:S01]  /*3610*/  @!P5 STG.E.U8 desc[UR38][R4.64+0x48], R13 ;  /* 0x0000480d0400d986 */ /* 0x0007e2000c101126 */
[----:B------:R-:W-:Y:S05]  /*3620*/  @P2 BRA `(.L_x_105) ;  /* 0x00000000000c2947 */ /* 0x000fea0003800000 */
[----:B------:R-:W3:Y:S02]  /*3630*/  LDG.E.U8 R96, desc[UR38][R8.64+0x49] ;  /* 0x0000492608607981 */ /* 0x000ee4000c1e1100 */
[----:B---3--:R-:W-:-:S05]  /*3640*/  PRMT R13, R96, 0x8880, RZ ;  /* 0x00008880600d7816 */ /* 0x008fca00000000ff */
[----:B------:R-:W-:-:S07]  /*3650*/  IMAD R14, R13, R88, RZ ;  /* 0x000000580d0e7224 */ /* 0x000fce00078e02ff */
.L_x_105:
[----:B------:R-:W-:Y:S05]  /*3660*/  BSYNC B1 ;  /* 0x0000000000017941 */ /* 0x000fea0003800000 */
.L_x_104:
        /* <DEDUP_REMOVED lines=11> */
.L_x_107:
[----:B------:R-:W-:Y:S05]  /*3720*/  BSYNC B1 ;  /* 0x0000000000017941 */ /* 0x000fea0003800000 */
.L_x_106:
[----:B---3--:R-:W-:Y:S01]  /*3730*/  @!P4 IMAD R13, R62, R19, R14 ;  /* 0x000000133e0dc224 */ /* 0x008fe200078e020e */
[----:B------:R-:W-:Y:S04]  /*3740*/  BSSY B1, `(.L_x_108) ;  /* 0x0000006000017945 */ /* 0x000fe80003800000 */
[----:B------:R3:W-:Y:S01]  /*3750*/  @!P4 STG.E.U8 desc[UR38][R6.64+0x48], R13 ;  /* 0x0000480d0600c986 */ /* 0x0007e2000c101126 */
[----:B------:R-:W-:Y:S05]  /*3760*/  @P3 BRA `(.L_x_109) ;  /* 0x00000000000c3947 */ /* 0x000fea0003800000 */
[----:B------:R-:W3:Y:S02]  /*3770*/  LDG.E.U8 R96, desc[UR38][R10.64+0x49] ;  /* 0x000049260a607981 */ /* 0x000ee4000c1e1100 */
[----:B---3--:R-:W-:-:S05]  /*3780*/  PRMT R13, R96, 0x8880, RZ ;  /* 0x00008880600d7816 */ /* 0x008fca00000000ff */
[----:B------:R-:W-:-:S07]  /*3790*/  IMAD R14, R13, R88, RZ ;  /* 0x000000580d0e7224 */ /* 0x000fce00078e02ff */
.L_x_109:
[----:B------:R-:W-:Y:S05]  /*37a0*/  BSYNC B1 ;  /* 0x0000000000017941 */ /* 0x000fea0003800000 */
.L_x_108:
[----:B------:R-:W-:Y:S01]  /*37b0*/  @!P3 IMAD R63, R63, R19, R14 ;  /* 0x000000133f3fb224 */ /* 0x000fe200078e020e */
[----:B------:R-:W-:Y:S04]  /*37c0*/  BSSY B1, `(.L_x_110) ;  /* 0x0000006000017945 */ /* 0x000fe80003800000 */
[----:B------:R0:W-:Y:S01]  /*37d0*/  @!P3 STG.E.U8 desc[UR38][R6.64+0x49], R63 ;  /* 0x0000493f0600b986 */ /* 0x0001e2000c101126 */
[----:B------:R-:W-:Y:S05]  /*37e0*/  @P5 BRA `(.L_x_111) ;  /* 0x00000000000c5947 */ /* 0x000fea0003800000 */
[----:B------:R-:W3:Y:S02]  /*37f0*/  LDG.E.U8 R96, desc[UR38][R8.64+0x50] ;  /* 0x0000502608607981 */ /* 0x000ee4000c1e1100 */
[----:B---3--:R-:W-:-:S05]  /*3800*/  PRMT R13, R96, 0x8880, RZ ;  /* 0x00008880600d7816 */ /* 0x008fca00000000ff */
[----:B------:R-:W-:-:S07]  /*3810*/  IMAD R14, R13, R88, RZ ;  /* 0x000000580d0e7224 */ /* 0x000fce00078e02ff */
.L_x_111:
[----:B------:R-:W-:Y:S05]  /*3820*/  BSYNC B1 ;  /* 0x0000000000017941 */ /* 0x000fea0003800000 */
.L_x_110:
[----:B---3--:R-:W-:Y:S01]  /*3830*/  @!P5 IMAD R13, R64, R19, R14 ;  /* 0x00000013400dd224 */ /* 0x008fe200078e020e */
[----:B------:R-:W-:Y:S04]  /*3840*/  BSSY B1, `(.L_x_112) ;  /* 0x0000006000017945 */ /* 0x000fe80003800000 */
[----:B------:R3:W-:Y:S01]  /*3850*/  @!P5 STG.E.U8 desc[UR38][R4.64+0x50], R13 ;  /* 0x0000500d0400d986 */ /* 0x0007e2000c101126 */
[----:B------:R-:W-:Y:S05]  /*3860*/  @P2 BRA `(.L_x_113) ;  /* 0x00000000000c2947 */ /* 0x000fea0003800000 */
[----:B------:R-:W3:Y:S02]  /*3870*/  LDG.E.U8 R96, desc[UR38][R8.64+0x51] ;  /* 0x0000512608607981 */ /* 0x000ee4000c1e1100 */
[----:B---3--:R-:W-:-:S05]  /*3880*/  PRMT R13, R96, 0x8880, RZ ;  /* 0x00008880600d7816 */ /* 0x008fca00000000ff */
[----:B------:R-:W-:-:S07]  /*3890*/  IMAD R14, R13, R88, RZ ;  /* 0x000000580d0e7224 */ /* 0x000fce00078e02ff */
.L_x_113:
[----:B------:R-:W-:Y:S05]  /*38a0*/  BSYNC B1 ;  /* 0x0000000000017941 */ /* 0x000fea0003800000 */
.L_x_112:
        /* <DEDUP_REMOVED lines=11> */
.L_x_115:
[----:B------:R-:W-:Y:S05]  /*3960*/  BSYNC B1 ;  /* 0x0000000000017941 */ /* 0x000fea0003800000 */
.L_x_114:
[----:B---3--:R-:W-:Y:S01]  /*3970*/  @!P4 IMAD R13, R66, R19, R14 ;  /* 0x00000013420dc224 */ /* 0x008fe200078e020e */
[----:B------:R-:W-:Y:S04]  /*3980*/  BSSY B1, `(.L_x_116) ;  /* 0x0000006000017945 */ /* 0x000fe80003800000 */
[----:B------:R3:W-:Y:S01]  /*3990*/  @!P4 STG.E.U8 desc[UR38][R6.64+0x50], R13 ;  /* 0x0000500d0600c986 */ /* 0x0007e2000c101126 */
[----:B------:R-:W-:Y:S05]  /*39a0*/  @P3 BRA `(.L_x_117) ;  /* 0x00000000000c3947 */ /* 0x000fea0003800000 */
[----:B------:R-:W3:Y:S02]  /*39b0*/  LDG.E.U8 R96, desc[UR38][R10.64+0x51] ;  /* 0x000051260a607981 */ /* 0x000ee4000c1e1100 */
[----:B---3--:R-:W-:-:S05]  /*39c0*/  PRMT R13, R96, 0x8880, RZ ;  /* 0x00008880600d7816 */ /* 0x008fca00000000ff */
[----:B------:R-:W-:-:S07]  /*39d0*/  IMAD R14, R13, R88, RZ ;  /* 0x000000580d0e7224 */ /* 0x000fce00078e02ff */
.L_x_117:
[----:B------:R-:W-:Y:S05]  /*39e0*/  BSYNC B1 ;  /* 0x0000000000017941 */ /* 0x000fea0003800000 */
.L_x_116:
[----:B------:R-:W-:Y:S01]  /*39f0*/  @!P3 IMAD R67, R67, R19, R14 ;  /* 0x000000134343b224 */ /* 0x000fe200078e020e */
[----:B------:R-:W-:Y:S04]  /*3a00*/  BSSY B1, `(.L_x_118) ;  /* 0x0000006000017945 */ /* 0x000fe80003800000 */
[----:B------:R0:W-:Y:S01]  /*3a10*/  @!P3 STG.E.U8 desc[UR38][R6.64+0x51], R67 ;  /* 0x000051430600b986 */ /* 0x0001e2000c101126 */
[----:B------:R-:W-:Y:S05]  /*3a20*/  @P5 BRA `(.L_x_119) ;  /* 0x00000000000c5947 */ /* 0x000fea0003800000 */
[----:B------:R-:W3:Y:S02]  /*3a30*/  LDG.E.U8 R96, desc[UR38][R8.64+0x58] ;  /* 0x0000582608607981 */ /* 0x000ee4000c1e1100 */
[----:B---3--:R-:W-:-:S05]  /*3a40*/  PRMT R13, R96, 0x8880, RZ ;  /* 0x00008880600d7816 */ /* 0x008fca00000000ff */
[----:B------:R-:W-:-:S07]  /*3a50*/  IMAD R14, R13, R88, RZ ;  /* 0x000000580d0e7224 */ /* 0x000fce00078e02ff */
.L_x_119:
[----:B------:R-:W-:Y:S05]  /*3a60*/  BSYNC B1 ;  /* 0x0000000000017941 */ /* 0x000fea0003800000 */
.L_x_118:
[----:B---3--:R-:W-:Y:S01]  /*3a70*/  @!P5 IMAD R13, R68, R19, R14 ;  /* 0x00000013440dd224 */ /* 0x008fe200078e020e */
[----:B------:R-:W-:Y:S04]  /*3a80*/  BSSY B1, `(.L_x_120) ;  /* 0x0000006000017945 */ /* 0x000fe80003800000 */
[----:B------:R3:W-:Y:S01]  /*3a90*/  @!P5 STG.E.U8 desc[UR38][R4.64+0x58], R13 ;  /* 0x0000580d0400d986 */ /* 0x0007e2000c101126 */
[----:B------:R-:W-:Y:S05]  /*3aa0*/  @P2 BRA `(.L_x_121) ;  /* 0x00000000000c2947 */ /* 0x000fea0003800000 */
[----:B------:R-:W3:Y:S02]  /*3ab0*/  LDG.E.U8 R96, desc[UR38][R8.64+0x59] ;  /* 0x0000592608607981 */ /* 0x000ee4000c1e1100 */
[----:B---3--:R-:W-:-:S05]  /*3ac0*/  PRMT R13, R96, 0x8880, RZ ;  /* 0x00008880600d7816 */ /* 0x008fca00000000ff */
[----:B------:R-:W-:-:S07]  /*3ad0*/  IMAD R14, R13, R88, RZ ;  /* 0x000000580d0e7224 */ /* 0x000fce00078e02ff */
.L_x_121:
[----:B------:R-:W-:Y:S05]  /*3ae0*/  BSYNC B1 ;  /* 0x0000000000017941 */ /* 0x000fea0003800000 */
.L_x_120:
        /* <DEDUP_REMOVED lines=11> */
.L_x_123:
[----:B------:R-:W-:Y:S05]  /*3ba0*/  BSYNC B1 ;  /* 0x0000000000017941 */ /* 0x000fea0003800000 */
.L_x_122:
[----:B---3--:R-:W-:Y:S01]  /*3bb0*/  @!P4 IMAD R13, R70, R19, R14 ;  /* 0x00000013460dc224 */ /* 0x008fe200078e020e */
[----:B------:R-:W-:Y:S04]  /*3bc0*/  BSSY B1, `(.L_x_124) ;  /* 0x0000006000017945 */ /* 0x000fe80003800000 */
[----:B------:R3:W-:Y:S01]  /*3bd0*/  @!P4 STG.E.U8 desc[UR38][R6.64+0x58], R13 ;  /* 0x0000580d0600c986 */ /* 0x0007e2000c101126 */
[----:B------:R-:W-:Y:S05]  /*3be0*/  @P3 BRA `(.L_x_125) ;  /* 0x00000000000c3947 */ /* 0x000fea0003800000 */
[----:B------:R-:W3:Y:S02]  /*3bf0*/  LDG.E.U8 R96, desc[UR38][R10.64+0x59] ;  /* 0x000059260a607981 */ /* 0x000ee4000c1e1100 */
[----:B---3--:R-:W-:-:S05]  /*3c00*/  PRMT R13, R96, 0x8880, RZ ;  /* 0x00008880600d7816 */ /* 0x008fca00000000ff */
[----:B------:R-:W-:-:S07]  /*3c10*/  IMAD R14, R13, R88, RZ ;  /* 0x000000580d0e7224 */ /* 0x000fce00078e02ff */
.L_x_125:
[----:B------:R-:W-:Y:S05]  /*3c20*/  BSYNC B1 ;  /* 0x0000000000017941 */ /* 0x000fea0003800000 */
.L_x_124:
[----:B------:R-:W-:Y:S01]  /*3c30*/  @!P3 IMAD R71, R71, R19, R14 ;  /* 0x000000134747b224 */ /* 0x000fe200078e020e */
[----:B------:R-:W-:Y:S04]  /*3c40*/  BSSY B1, `(.L_x_126) ;  /* 0x0000006000017945 */ /* 0x000fe80003800000 */
[----:B------:R0:W-:Y:S01]  /*3c50*/  @!P3 STG.E.U8 desc[UR38][R6.64+0x59], R71 ;  /* 0x000059470600b986 */ /* 0x0001e2000c101126 */
[----:B------:R-:W-:Y:S05]  /*3c60*/  @P5 BRA `(.L_x_127) ;  /* 0x00000000000c5947 */ /* 0x000fea0003800000 */
[----:B------:R-:W3:Y:S02]  /*3c70*/  LDG.E.U8 R96, desc[UR38][R8.64+0x60] ;  /* 0x0000602608607981 */ /* 0x000ee4000c1e1100 */
[----:B---3--:R-:W-:-:S05]  /*3c80*/  PRMT R13, R96, 0x8880, RZ ;  /* 0x00008880600d7816 */ /* 0x008fca00000000ff */
[----:B------:R-:W-:-:S07]  /*3c90*/  IMAD R14, R13, R88, RZ ;  /* 0x000000580d0e7224 */ /* 0x000fce00078e02ff */
.L_x_127:
[----:B------:R-:W-:Y:S05]  /*3ca0*/  BSYNC B1 ;  /* 0x0000000000017941 */ /* 0x000fea0003800000 */
.L_x_126:
[----:B---3--:R-:W-:Y:S01]  /*3cb0*/  @!P5 IMAD R13, R72, R19, R14 ;  /* 0x00000013480dd224 */ /* 0x008fe200078e020e */
[----:B------:R-:W-:Y:S04]  /*3cc0*/  BSSY B1, `(.L_x_128) ;  /* 0x0000006000017945 */ /* 0x000fe80003800000 */
[----:B------:R3:W-:Y:S01]  /*3cd0*/  @!P5 STG.E.U8 desc[UR38][R4.64+0x60], R13 ;  /* 0x0000600d0400d986 */ /* 0x0007e2000c101126 */
[----:B------:R-:W-:Y:S05]  /*3ce0*/  @P2 BRA `(.L_x_129) ;  /* 0x00000000000c2947 */ /* 0x000fea0003800000 */
[----:B------:R-:W3:Y:S02]  /*3cf0*/  LDG.E.U8 R96, desc[UR38][R8.64+0x61] ;  /* 0x0000612608607981 */ /* 0x000ee4000c1e1100 */
[----:B---3--:R-:W-:-:S05]  /*3d00*/  PRMT R13, R96, 0x8880, RZ ;  /* 0x00008880600d7816 */ /* 0x008fca00000000ff */
[----:B------:R-:W-:-:S07]  /*3d10*/  IMAD R14, R13, R88, RZ ;  /* 0x000000580d0e7224 */ /* 0x000fce00078e02ff */
.L_x_129:
[----:B------:R-:W-:Y:S05]  /*3d20*/  BSYNC B1 ;  /* 0x0000000000017941 */ /* 0x000fea0003800000 */
.L_x_128:
        /* <DEDUP_REMOVED lines=11> */
.L_x_131:
[----:B------:R-:W-:Y:S05]  /*3de0*/  BSYNC B1 ;  /* 0x0000000000017941 */ /* 0x000fea0003800000 */
.L_x_130:
[----:B---3--:R-:W-:Y:S01]  /*3df0*/  @!P4 IMAD R13, R74, R19, R14 ;  /* 0x000000134a0dc224 */ /* 0x008fe200078e020e */
[----:B------:R-:W-:Y:S04]  /*3e00*/  BSSY B1, `(.L_x_132) ;  /* 0x0000006000017945 */ /* 0x000fe80003800000 */
[----:B------:R3:W-:Y:S01]  /*3e10*/  @!P4 STG.E.U8 desc[UR38][R6.64+0x60], R13 ;  /* 0x0000600d0600c986 */ /* 0x0007e2000c101126 */
[----:B------:R-:W-:Y:S05]  /*3e20*/  @P3 BRA `(.L_x_133) ;  /* 0x00000000000c3947 */ /* 0x000fea0003800000 */
[----:B------:R-:W3:Y:S02]  /*3e30*/  LDG.E.U8 R96, desc[UR38][R10.64+0x61] ;  /* 0x000061260a607981 */ /* 0x000ee4000c1e1100 */
[----:B---3--:R-:W-:-:S05]  /*3e40*/  PRMT R13, R96, 0x8880, RZ ;  /* 0x00008880600d7816 */ /* 0x008fca00000000ff */
[----:B------:R-:W-:-:S07]  /*3e50*/  IMAD R14, R13, R88, RZ ;  /* 0x000000580d0e7224 */ /* 0x000fce00078e02ff */
.L_x_133:
[----:B------:R-:W-:Y:S05]  /*3e60*/  BSYNC B1 ;  /* 0x0000000000017941 */ /* 0x000fea0003800000 */
.L_x_132:
[----:B------:R-:W-:Y:S01]  /*3e70*/  @!P3 IMAD R75, R75, R19, R14 ;  /* 0x000000134b4bb224 */ /* 0x000fe200078e020e */
[----:B------:R-:W-:Y:S04]  /*3e80*/  BSSY B1, `(.L_x_134) ;  /* 0x0000006000017945 */ /* 0x000fe80003800000 */
[----:B------:R0:W-:Y:S01]  /*3e90*/  @!P3 STG.E.U8 desc[UR38][R6.64+0x61], R75 ;  /* 0x0000614b0600b986 */ /* 0x0001e2000c101126 */
[----:B------:R-:W-:Y:S05]  /*3ea0*/  @P5 BRA `(.L_x_135) ;  /* 0x00000000000c5947 */ /* 0x000fea0003800000 */
[----:B------:R-:W3:Y:S02]  /*3eb0*/  LDG.E.U8 R96, desc[UR38][R8.64+0x68] ;  /* 0x0000682608607981 */ /* 0x000ee4000c1e1100 */
[----:B---3--:R-:W-:-:S05]  /*3ec0*/  PRMT R13, R96, 0x8880, RZ ;  /* 0x00008880600d7816 */ /* 0x008fca00000000ff */
[----:B------:R-:W-:-:S07]  /*3ed0*/  IMAD R14, R13, R88, RZ ;  /* 0x000000580d0e7224 */ /* 0x000fce00078e02ff */
.L_x_135:
[----:B------:R-:W-:Y:S05]  /*3ee0*/  BSYNC B1 ;  /* 0x0000000000017941 */ /* 0x000fea0003800000 */
.L_x_134:
[----:B---3--:R-:W-:Y:S01]  /*3ef0*/  @!P5 IMAD R13, R76, R19, R14 ;  /* 0x000000134c0dd224 */ /* 0x008fe200078e020e */
[----:B------:R-:W-:Y:S04]  /*3f00*/  BSSY B1, `(.L_x_136) ;  /* 0x0000006000017945 */ /* 0x000fe80003800000 */
[----:B------:R3:W-:Y:S01]  /*3f10*/  @!P5 STG.E.U8 desc[UR38][R4.64+0x68], R13 ;  /* 0x0000680d0400d986 */ /* 0x0007e2000c101126 */
[----:B------:R-:W-:Y:S05]  /*3f20*/  @P2 BRA `(.L_x_137) ;  /* 0x00000000000c2947 */ /* 0x000fea0003800000 */
[----:B------:R-:W3:Y:S02]  /*3f30*/  LDG.E.U8 R96, desc[UR38][R8.64+0x69] ;  /* 0x0000692608607981 */ /* 0x000ee4000c1e1100 */
[----:B---3--:R-:W-:-:S05]  /*3f40*/  PRMT R13, R96, 0x8880, RZ ;  /* 0x00008880600d7816 */ /* 0x008fca00000000ff */
[----:B------:R-:W-:-:S07]  /*3f50*/  IMAD R14, R13, R88, RZ ;  /* 0x000000580d0e7224 */ /* 0x000fce00078e02ff */
.L_x_137:
[----:B------:R-:W-:Y:S05]  /*3f60*/  BSYNC B1 ;  /* 0x0000000000017941 */ /* 0x000fea0003800000 */
.L_x_136:
        /* <DEDUP_REMOVED lines=11> */
.L_x_139:
[----:B------:R-:W-:Y:S05]  /*4020*/  BSYNC B1 ;  /* 0x0000000000017941 */ /* 0x000fea0003800000 */
.L_x_138:
[----:B---3--:R-:W-:Y:S01]  /*4030*/  @!P4 IMAD R13, R78, R19, R14 ;  /* 0x000000134e0dc224 */ /* 0x008fe200078e020e */
[----:B------:R-:W-:Y:S04]  /*4040*/  BSSY B1, `(.L_x_140) ;  /* 0x0000006000017945 */ /* 0x000fe80003800000 */
[----:B------:R3:W-:Y:S01]  /*4050*/  @!P4 STG.E.U8 desc[UR38][R6.64+0x68], R13 ;  /* 0x0000680d0600c986 */ /* 0x0007e2000c101126 */
[----:B------:R-:W-:Y:S05]  /*4060*/  @P3 BRA `(.L_x_141) ;  /* 0x00000000000c3947 */ /* 0x000fea0003800000 */
[----:B------:R-:W3:Y:S02]  /*4070*/  LDG.E.U8 R96, desc[UR38][R10.64+0x69] ;  /* 0x000069260a607981 */ /* 0x000ee4000c1e1100 */
[----:B---3--:R-:W-:-:S05]  /*4080*/  PRMT R13, R96, 0x8880, RZ ;  /* 0x00008880600d7816 */ /* 0x008fca00000000ff */
[----:B------:R-:W-:-:S07]  /*4090*/  IMAD R14, R13, R88, RZ ;  /* 0x000000580d0e7224 */ /* 0x000fce00078e02ff */
.L_x_141:
[----:B------:R-:W-:Y:S05]  /*40a0*/  BSYNC B1 ;  /* 0x0000000000017941 */ /* 0x000fea0003800000 */
.L_x_140:
[----:B------:R-:W-:Y:S01]  /*40b0*/  @!P3 IMAD R79, R79, R19, R14 ;  /* 0x000000134f4fb224 */ /* 0x000fe200078e020e */
[----:B------:R-:W-:Y:S04]  /*40c0*/  BSSY B1, `(.L_x_142) ;  /* 0x0000006000017945 */ /* 0x000fe80003800000 */
[----:B------:R0:W-:Y:S01]  /*40d0*/  @!P3 STG.E.U8 desc[UR38][R6.64+0x69], R79 ;  /* 0x0000694f0600b986 */ /* 0x0001e2000c101126 */
[----:B------:R-:W-:Y:S05]  /*40e0*/  @P5 BRA `(.L_x_143) ;  /* 0x00000000000c5947 */ /* 0x000fea0003800000 */
[----:B------:R-:W3:Y:S02]  /*40f0*/  LDG.E.U8 R96, desc[UR38][R8.64+0x70] ;  /* 0x0000702608607981 */ /* 0x000ee4000c1e1100 */
[----:B---3--:R-:W-:-:S05]  /*4100*/  PRMT R13, R96, 0x8880, RZ ;  /* 0x00008880600d7816 */ /* 0x008fca00000000ff */
[----:B------:R-:W-:-:S07]  /*4110*/  IMAD R14, R13, R88, RZ ;  /* 0x000000580d0e7224 */ /* 0x000fce00078e02ff */
.L_x_143:
[----:B------:R-:W-:Y:S05]  /*4120*/  BSYNC B1 ;  /* 0x0000000000017941 */ /* 0x000fea0003800000 */
.L_x_142:
[----:B---3--:R-:W-:Y:S01]  /*4130*/  @!P5 IMAD R13, R80, R19, R14 ;  /* 0x00000013500dd224 */ /* 0x008fe200078e020e */
[----:B------:R-:W-:Y:S04]  /*4140*/  BSSY B1, `(.L_x_144) ;  /* 0x0000006000017945 */ /* 0x000fe80003800000 */
[----:B------:R3:W-:Y:S01]  /*4150*/  @!P5 STG.E.U8 desc[UR38][R4.64+0x70], R13 ;  /* 0x0000700d0400d986 */ /* 0x0007e2000c101126 */
[----:B------:R-:W-:Y:S05]  /*4160*/  @P2 BRA `(.L_x_145) ;  /* 0x00000000000c2947 */ /* 0x000fea0003800000 */
[----:B------:R-:W3:Y:S02]  /*4170*/  LDG.E.U8 R96, desc[UR38][R8.64+0x71] ;  /* 0x0000712608607981 */ /* 0x000ee4000c1e1100 */
[----:B---3--:R-:W-:-:S05]  /*4180*/  PRMT R13, R96, 0x8880, RZ ;  /* 0x00008880600d7816 */ /* 0x008fca00000000ff */
[----:B------:R-:W-:-:S07]  /*4190*/  IMAD R14, R13, R88, RZ ;  /* 0x000000580d0e7224 */ /* 0x000fce00078e02ff */
.L_x_145:
[----:B------:R-:W-:Y:S05]  /*41a0*/  BSYNC B1 ;  /* 0x0000000000017941 */ /* 0x000fea0003800000 */
.L_x_144:
[----:B------:R-:W-:Y:S01]  /*41b0*/  ISETP.LT.OR P4, PT, R3, 0x71, !P0 ;  /* 0x000000710300780c */ /* 0x000fe20004781670 */
[----:B------:R-:W-:Y:S01]  /*41c0*/  @!P2 IMAD R81, R81, R19, R14 ;  /* 0x000000135151a224 */ /* 0x000fe200078e020e */
[----:B------:R-:W-:Y:S01]  /*41d0*/  BSSY B1, `(.L_x_146) ;  /* 0x000000a000017945 */ /* 0x000fe20003800000 */
[C---:B------:R-:W-:Y:S02]  /*41e0*/  ISETP.LT.OR P3, PT, R3.reuse, 0x72, !P0 ;  /* 0x000000720300780c */ /* 0x040fe40004761670 */
        /* <DEDUP_REMOVED lines=8> */
.L_x_147:
[----:B------:R-:W-:Y:S05]  /*4270*/  BSYNC B1 ;  /* 0x0000000000017941 */ /* 0x000fea0003800000 */
.L_x_146:
[----:B---3--:R-:W-:Y:S01]  /*4280*/  @!P4 IMAD R13, R82, R19, R14 ;  /* 0x00000013520dc224 */ /* 0x008fe200078e020e */
[----:B------:R-:W-:Y:S04]  /*4290*/  BSSY B1, `(.L_x_148) ;  /* 0x0000006000017945 */ /* 0x000fe80003800000 */
[----:B------:R3:W-:Y:S01]  /*42a0*/  @!P4 STG.E.U8 desc[UR38][R6.64+0x70], R13 ;  /* 0x0000700d0600c986 */ /* 0x0007e2000c101126 */
[----:B------:R-:W-:Y:S05]  /*42b0*/  @P3 BRA `(.L_x_149) ;  /* 0x00000000000c3947 */ /* 0x000fea0003800000 */
[----:B------:R-:W3:Y:S02]  /*42c0*/  LDG.E.U8 R96, desc[UR38][R10.64+0x71] ;  /* 0x000071260a607981 */ /* 0x000ee4000c1e1100 */
[----:B---3--:R-:W-:-:S05]  /*42d0*/  PRMT R13, R96, 0x8880, RZ ;  /* 0x00008880600d7816 */ /* 0x008fca00000000ff */
[----:B------:R-:W-:-:S07]  /*42e0*/  IMAD R14, R13, R88, RZ ;  /* 0x000000580d0e7224 */ /* 0x000fce00078e02ff */
.L_x_149:
[----:B------:R-:W-:Y:S05]  /*42f0*/  BSYNC B1 ;  /* 0x0000000000017941 */ /* 0x000fea0003800000 */
.L_x_148:
[----:B------:R-:W-:Y:S01]  /*4300*/  @!P3 IMAD R83, R83, R19, R14 ;  /* 0x000000135353b224 */ /* 0x000fe200078e020e */
[----:B------:R-:W-:Y:S04]  /*4310*/  BSSY B1, `(.L_x_150) ;  /* 0x0000006000017945 */ /* 0x000fe80003800000 */
[----:B------:R0:W-:Y:S01]  /*4320*/  @!P3 STG.E.U8 desc[UR38][R6.64+0x71], R83 ;  /* 0x000071530600b986 */ /* 0x0001e2000c101126 */
[----:B------:R-:W-:Y:S05]  /*4330*/  @P2 BRA `(.L_x_151) ;  /* 0x00000000000c2947 */ /* 0x000fea0003800000 */
[----:B------:R-:W3:Y:S02]  /*4340*/  LDG.E.U8 R96, desc[UR38][R8.64+0x78] ;  /* 0x0000782608607981 */ /* 0x000ee4000c1e1100 */
[----:B---3--:R-:W-:-:S05]  /*4350*/  PRMT R13, R96, 0x8880, RZ ;  /* 0x00008880600d7816 */ /* 0x008fca00000000ff */
[----:B------:R-:W-:-:S07]  /*4360*/  IMAD R14, R13, R88, RZ ;  /* 0x000000580d0e7224 */ /* 0x000fce00078e02ff */
.L_x_151:
[----:B------:R-:W-:Y:S05]  /*4370*/  BSYNC B1 ;  /* 0x0000000000017941 */ /* 0x000fea0003800000 */
.L_x_150:
[----:B---3--:R-:W-:Y:S01]  /*4380*/  @!P2 IMAD R13, R84, R19, R14 ;  /* 0x00000013540da224 */ /* 0x008fe200078e020e */
[----:B------:R-:W-:Y:S04]  /*4390*/  BSSY B1, `(.L_x_152) ;  /* 0x0000006000017945 */ /* 0x000fe80003800000 */
[----:B------:R3:W-:Y:S01]  /*43a0*/  @!P2 STG.E.U8 desc[UR38][R4.64+0x78], R13 ;  /* 0x0000780d0400a986 */ /* 0x0007e2000c101126 */
[----:B------:R-:W-:Y:S05]  /*43b0*/  @P1 BRA `(.L_x_153) ;  /* 0x00000000000c1947 */ /* 0x000fea0003800000 */
[----:B------:R-:W3:Y:S02]  /*43c0*/  LDG.E.U8 R96, desc[UR38][R8.64+0x79] ;  /* 0x0000792608607981 */ /* 0x000ee4000c1e1100 */
[----:B---3--:R-:W-:-:S05]  /*43d0*/  PRMT R13, R96, 0x8880, RZ ;  /* 0x00008880600d7816 */ /* 0x008fca00000000ff */
[----:B------:R-:W-:-:S07]  /*43e0*/  IMAD R14, R13, R88, RZ ;  /* 0x000000580d0e7224 */ /* 0x000fce00078e02ff */
.L_x_153:
[----:B------:R-:W-:Y:S05]  /*43f0*/  BSYNC B1 ;  /* 0x0000000000017941 */ /* 0x000fea0003800000 */
.L_x_152:
[----:B------:R-:W-:Y:S01]  /*4400*/  @!P1 IMAD R85, R85, R19, R14 ;  /* 0x0000001355559224 */ /* 0x000fe200078e020e */
[----:B------:R-:W-:Y:S04]  /*4410*/  BSSY B1, `(.L_x_154) ;  /* 0x0000006000017945 */ /* 0x000fe80003800000 */
[----:B------:R0:W-:Y:S01]  /*4420*/  @!P1 STG.E.U8 desc[UR38][R4.64+0x79], R85 ;  /* 0x0000795504009986 */ /* 0x0001e2000c101126 */
[----:B------:R-:W-:Y:S05]  /*4430*/  @P5 BRA `(.L_x_155) ;  /* 0x00000000000c5947 */ /* 0x000fea0003800000 */
[----:B------:R-:W0:Y:S02]  /*4440*/  LDG.E.U8 R96, desc[UR38][R10.64+0x78] ;  /* 0x000078260a607981 */ /* 0x000e24000c1e1100 */
[----:B0123--:R-:W-:-:S05]  /*4450*/  PRMT R5, R96, 0x8880, RZ ;  /* 0x0000888060057816 */ /* 0x00ffca00000000ff */
[----:B------:R-:W-:-:S07]  /*4460*/  IMAD R14, R5, R88, RZ ;  /* 0x00000058050e7224 */ /* 0x000fce00078e02ff */
.L_x_155:
[----:B------:R-:W-:Y:S05]  /*4470*/  BSYNC B1 ;  /* 0x0000000000017941 */ /* 0x000fea0003800000 */
.L_x_154:
[----:B0123--:R-:W-:Y:S01]  /*4480*/  @!P5 IMAD R5, R86, R19, R14 ;  /* 0x000000135605d224 */ /* 0x00ffe200078e020e */
[----:B------:R-:W-:Y:S01]  /*4490*/  ISETP.LT.OR P0, PT, R3, 0x7a, !P0 ;  /* 0x0000007a0300780c */ /* 0x000fe20004701670 */
[----:B------:R-:W-:Y:S03]  /*44a0*/  BSSY B1, `(.L_x_156) ;  /* 0x0000006000017945 */ /* 0x000fe60003800000 */
[----:B------:R0:W-:Y:S09]  /*44b0*/  @!P5 STG.E.U8 desc[UR38][R6.64+0x78], R5 ;  /* 0x000078050600d986 */ /* 0x0001f2000c101126 */
[----:B------:R-:W-:Y:S05]  /*44c0*/  @P0 BRA `(.L_x_157) ;  /* 0x00000000000c0947 */ /* 0x000fea0003800000 */
[----:B------:R-:W2:Y:S02]  /*44d0*/  LDG.E.U8 R96, desc[UR38][R10.64+0x79] ;  /* 0x000079260a607981 */ /* 0x000ea4000c1e1100 */
[----:B--2---:R-:W-:-:S05]  /*44e0*/  PRMT R3, R96, 0x8880, RZ ;  /* 0x0000888060037816 */ /* 0x004fca00000000ff */
[----:B------:R-:W-:-:S07]  /*44f0*/  IMAD R14, R3, R88, RZ ;  /* 0x00000058030e7224 */ /* 0x000fce00078e02ff */
.L_x_157:
[----:B------:R-:W-:Y:S05]  /*4500*/  BSYNC B1 ;  /* 0x0000000000017941 */ /* 0x000fea0003800000 */
.L_x_156:
[----:B------:R-:W-:Y:S01]  /*4510*/  IMAD R87, R87, R19, R14 ;  /* 0x0000001357577224 */ /* 0x000fe200078e020e */
[----:B------:R-:W-:Y:S06]  /*4520*/  @P0 BRA `(.L_x_158) ;  /* 0x0000000c00100947 */ /* 0x000fec0003800000 */
[----:B------:R1:W-:Y:S01]  /*4530*/  STG.E.U8 desc[UR38][R6.64+0x79], R87 ;  /* 0x0000795706007986 */ /* 0x0003e2000c101126 */
[----:B------:R-:W-:Y:S05]  /*4540*/  BRA `(.L_x_158) ;  /* 0x0000000c00087947 */ /* 0x000fea0003800000 */
.L_x_29:
[C---:B------:R-:W-:Y:S02]  /*4550*/  ISETP.GE.AND P1, PT, R102.reuse, 0x1, PT ;  /* 0x000000016600780c */ /* 0x040fe40003f26270 */
[----:B------:R-:W-:Y:S02]  /*4560*/  ISETP.GE.AND P0, PT, R102, 0x9, PT ;  /* 0x000000096600780c */ /* 0x000fe40003f06270 */
[C---:B------:R-:W-:Y:S02]  /*4570*/  ISETP.LT.OR P4, PT, R3.reuse, 0x1, !P1 ;  /* 0x000000010300780c */ /* 0x040fe40004f81670 */
[C---:B------:R-:W-:Y:S02]  /*4580*/  ISETP.LT.OR P3, PT, R3.reuse, 0x2, !P1 ;  /* 0x000000020300780c */ /* 0x040fe40004f61670 */
[C---:B------:R-:W-:Y:S02]  /*4590*/  ISETP.LT.OR P2, PT, R3.reuse, 0x1, !P0 ;  /* 0x000000010300780c */ /* 0x040fe40004741670 */
[----:B------:R-:W-:-:S07]  /*45a0*/  ISETP.LT.OR P5, PT, R3, 0x2, !P0 ;  /* 0x000000020300780c */ /* 0x000fce00047a1670 */
[-C--:B------:R-:W-:Y:S02]  /*45b0*/  @!P4 IMAD R9, R24, R19.reuse, RZ ;  /* 0x000000131809c224 */ /* 0x080fe400078e02ff */
[-C--:B------:R-:W-:Y:S02]  /*45c0*/  @!P3 IMAD R25, R25, R19.reuse, RZ ;  /* 0x000000131919b224 */ /* 0x080fe400078e02ff */
[-C--:B------:R-:W-:Y:S01]  /*45d0*/  @!P2 IMAD R11, R26, R19.reuse, RZ ;  /* 0x000000131a0ba224 */ /* 0x080fe200078e02ff */
[----:B------:R0:W-:Y:S01]  /*45e0*/  @!P4 STG.E.U8 desc[UR38][R4.64], R9 ;  /* 0x000000090400c986 */ /* 0x0001e2000c101126 */
[----:B------:R-:W-:Y:S01]  /*45f0*/  ISETP.LT.OR P4, PT, R3, 0x9, !P1 ;  /* 0x000000090300780c */ /* 0x000fe20004f81670 */
[----:B------:R-:W-:Y:S02]  /*4600*/  @!P5 IMAD R27, R27, R19, RZ ;  /* 0x000000131b1bd224 */ /* 0x000fe400078e02ff */
[----:B------:R-:W-:Y:S01]  /*4610*/  @!P3 STG.E.U8 desc[UR38][R4.64+0x1], R25 ;  /* 0x000001190400b986 */ /* 0x000fe2000c101126 */
[----:B------:R-:W-:-:S03]  /*4620*/  ISETP.LT.OR P3, PT, R3, 0xa, !P1 ;  /* 0x0000000a0300780c */ /* 0x000fc60004f61670 */
[----:B------:R1:W-:Y:S01]  /*4630*/  @!P2 STG.E.U8 desc[UR38][R6.64], R11 ;  /* 0x0000000b0600a986 */ /* 0x0003e2000c101126 */
[----:B------:R-:W-:-:S03]  /*4640*/  ISETP.LT.OR P2, PT, R3, 0x9, !P0 ;  /* 0x000000090300780c */ /* 0x000fc60004741670 */
[----:B------:R-:W-:Y:S01]  /*4650*/  @!P5 STG.E.U8 desc[UR38][R6.64+0x1], R27 ;  /* 0x0000011b0600d986 */ /* 0x000fe2000c101126 */
[----:B------:R-:W-:Y:S01]  /*4660*/  ISETP.LT.OR P5, PT, R3, 0xa, !P0 ;  /* 0x0000000a0300780c */ /* 0x000fe200047a1670 */
[----:B------:R-:W-:-:S04]  /*4670*/  @!P4 IMAD R13, R28, R19, RZ ;  /* 0x000000131c0dc224 */ /* 0x000fc800078e02ff */
[-C--:B------:R-:W-:Y:S01]  /*4680*/  @!P3 IMAD R29, R29, R19.reuse, RZ ;  /* 0x000000131d1db224 */ /* 0x080fe200078e02ff */
[----:B------:R-:W-:Y:S01]  /*4690*/  @!P4 STG.E.U8 desc[UR38][R4.64+0x8], R13 ;  /* 0x0000080d0400c986 */ /* 0x000fe2000c101126 */
[C---:B------:R-:W-:Y:S02]  /*46a0*/  ISETP.LT.OR P4, PT, R3.reuse, 0x11, !P1 ;  /* 0x000000110300780c */ /* 0x040fe40004f81670 */
[-C--:B0-----:R-:W-:Y:S01]  /*46b0*/  @!P2 IMAD R9, R30, R19.reuse, RZ ;  /* 0x000000131e09a224 */ /* 0x081fe200078e02ff */
[----:B------:R-:W-:Y:S01]  /*46c0*/  @!P3 STG.E.U8 desc[UR38][R4.64+0x9], R29 ;  /* 0x0000091d0400b986 */ /* 0x000fe2000c101126 */
[----:B------:R-:W-:Y:S02]  /*46d0*/  ISETP.LT.OR P3, PT, R3, 0x12, !P1 ;  /* 0x000000120300780c */ /* 0x000fe40004f61670 */
[----:B------:R-:W-:Y:S01]  /*46e0*/  @!P5 IMAD R31, R31, R19, RZ ;  /* 0x000000131f1fd224 */ /* 0x000fe200078e02ff */
[----:B------:R0:W-:Y:S01]  /*46f0*/  @!P2 STG.E.U8 desc[UR38][R6.64+0x8], R9 ;  /* 0x000008090600a986 */ /* 0x0001e2000c101126 */
[----:B------:R-:W-:-:S03]  /*4700*/  ISETP.LT.OR P2, PT, R3, 0x11, !P0 ;  /* 0x000000110300780c */ /* 0x000fc60004741670 */
[----:B------:R-:W-:Y:S01]  /*4710*/  @!P5 STG.E.U8 desc[UR38][R6.64+0x9], R31 ;  /* 0x0000091f0600d986 */ /* 0x000fe2000c101126 */
[----:B------:R-:W-:Y:S01]  /*4720*/  ISETP.LT.OR P5, PT, R3, 0x12, !P0 ;  /* 0x000000120300780c */ /* 0x000fe200047a1670 */
[----:B-1----:R-:W-:-:S04]  /*4730*/  @!P4 IMAD R11, R32, R19, RZ ;  /* 0x00000013200bc224 */ /* 0x002fc800078e02ff */
        /* <DEDUP_REMOVED lines=109> */
[----:B------:R1:W-:Y:S01]  /*4e10*/  @!P4 STG.E.U8 desc[UR38][R4.64+0x58], R13 ;  /* 0x0000580d0400c986 */ /* 0x0003e2000c101126 */
        /* <DEDUP_REMOVED lines=13> */
[-C--:B-1----:R-:W-:Y:S01]  /*4ef0*/  @!P2 IMAD R13, R74, R19.reuse, RZ ;  /* 0x000000134a0da224 */ /* 0x082fe200078e02ff */
[----:B------:R-:W-:Y:S01]  /*4f00*/  @!P3 STG.E.U8 desc[UR38][R4.64+0x61], R73 ;  /* 0x000061490400b986 */ /* 0x000fe2000c101126 */
[----:B------:R-:W-:Y:S02]  /*4f10*/  ISETP.LT.OR P3, PT, R3, 0x6a, !P1 ;  /* 0x0000006a0300780c */ /* 0x000fe40004f61670 */
[----:B------:R-:W-:Y:S01]  /*4f20*/  @!P5 IMAD R75, R75, R19, RZ ;  /* 0x000000134b4bd224 */ /* 0x000fe200078e02ff */
[----:B------:R1:W-:Y:S01]  /*4f30*/  @!P2 STG.E.U8 desc[UR38][R6.64+0x60], R13 ;  /* 0x0000600d0600a986 */ /* 0x0003e2000c101126 */
[----:B------:R-:W-:-:S03]  /*4f40*/  ISETP.LT.OR P2, PT, R3, 0x69, !P0 ;  /* 0x000000690300780c */ /* 0x000fc60004741670 */
[----:B------:R-:W-:Y:S01]  /*4f50*/  @!P5 STG.E.U8 desc[UR38][R6.64+0x61], R75 ;  /* 0x0000614b0600d986 */ /* 0x000fe2000c101126 */
[----:B------:R-:W-:Y:S01]  /*4f60*/  ISETP.LT.OR P5, PT, R3, 0x6a, !P0 ;  /* 0x0000006a0300780c */ /* 0x000fe200047a1670 */
[----:B0-----:R-:W-:-:S04]  /*4f70*/  @!P4 IMAD R9, R76, R19, RZ ;  /* 0x000000134c09c224 */ /* 0x001fc800078e02ff */
[-C--:B------:R-:W-:Y:S01]  /*4f80*/  @!P3 IMAD R77, R77, R19.reuse, RZ ;  /* 0x000000134d4db224 */ /* 0x080fe200078e02ff */
[----:B------:R-:W-:Y:S01]  /*4f90*/  @!P4 STG.E.U8 desc[UR38][R4.64+0x68], R9 ;  /* 0x000068090400c986 */ /* 0x000fe2000c101126 */
[C---:B------:R-:W-:Y:S02]  /*4fa0*/  ISETP.LT.OR P4, PT, R3.reuse, 0x72, !P1 ;  /* 0x000000720300780c */ /* 0x040fe40004f81670 */
[-C--:B--2---:R-:W-:Y:S01]  /*4fb0*/  @!P2 IMAD R11, R78, R19.reuse, RZ ;  /* 0x000000134e0ba224 */ /* 0x084fe200078e02ff */
[----:B------:R-:W-:Y:S01]  /*4fc0*/  @!P3 STG.E.U8 desc[UR38][R4.64+0x69], R77 ;  /* 0x0000694d0400b986 */ /* 0x000fe2000c101126 */
[----:B------:R-:W-:Y:S02]  /*4fd0*/  ISETP.LT.OR P3, PT, R3, 0x71, !P1 ;  /* 0x000000710300780c */ /* 0x000fe40004f61670 */
[----:B------:R-:W-:Y:S01]  /*4fe0*/  @!P5 IMAD R79, R79, R19, RZ ;  /* 0x000000134f4fd224 */ /* 0x000fe200078e02ff */
[----:B------:R0:W-:Y:S01]  /*4ff0*/  @!P2 STG.E.U8 desc[UR38][R6.64+0x68], R11 ;  /* 0x0000680b0600a986 */ /* 0x0001e2000c101126 */
[----:B------:R-:W-:-:S03]  /*5000*/  ISETP.LT.OR P2, PT, R3, 0x71, !P0 ;  /* 0x000000710300780c */ /* 0x000fc60004741670 */
[----:B------:R2:W-:Y:S01]  /*5010*/  @!P5 STG.E.U8 desc[UR38][R6.64+0x69], R79 ;  /* 0x0000694f0600d986 */ /* 0x0005e2000c101126 */
[----:B------:R-:W-:Y:S01]  /*5020*/  ISETP.LT.OR P5, PT, R3, 0x79, !P0 ;  /* 0x000000790300780c */ /* 0x000fe200047a1670 */
[----:B------:R-:W-:-:S04]  /*5030*/  @!P4 IMAD R81, R81, R19, RZ ;  /* 0x000000135151c224 */ /* 0x000fc800078e02ff */
[-C--:B-1----:R-:W-:Y:S01]  /*5040*/  @!P3 IMAD R13, R80, R19.reuse, RZ ;  /* 0x00000013500db224 */ /* 0x082fe200078e02ff */
[----:B------:R2:W-:Y:S01]  /*5050*/  @!P4 STG.E.U8 desc[UR38][R4.64+0x71], R81 ;  /* 0x000071510400c986 */ /* 0x0005e2000c101126 */
[C---:B------:R-:W-:Y:S02]  /*5060*/  ISETP.LT.OR P4, PT, R3.reuse, 0x72, !P0 ;  /* 0x000000720300780c */ /* 0x040fe40004781670 */
[C---:B------:R-:W-:Y:S01]  /*5070*/  ISETP.LT.OR P0, PT, R3.reuse, 0x7a, !P0 ;  /* 0x0000007a0300780c */ /* 0x040fe20004701670 */
[----:B------:R2:W-:Y:S01]  /*5080*/  @!P3 STG.E.U8 desc[UR38][R4.64+0x70], R13 ;  /* 0x0000700d0400b986 */ /* 0x0005e2000c101126 */
[C---:B------:R-:W-:Y:S02]  /*5090*/  ISETP.LT.OR P3, PT, R3.reuse, 0x79, !P1 ;  /* 0x000000790300780c */ /* 0x040fe40004f61670 */
[----:B------:R-:W-:Y:S01]  /*50a0*/  ISETP.LT.OR P1, PT, R3, 0x7a, !P1 ;  /* 0x0000007a0300780c */ /* 0x000fe20004f21670 */
[-C--:B------:R-:W-:Y:S02]  /*50b0*/  @!P2 IMAD R3, R82, R19.reuse, RZ ;  /* 0x000000135203a224 */ /* 0x080fe400078e02ff */
[----:B0-----:R-:W-:-:S03]  /*50c0*/  @!P5 IMAD R11, R86, R19, RZ ;  /* 0x00000013560bd224 */ /* 0x001fc600078e02ff */
[----:B------:R2:W-:Y:S01]  /*50d0*/  @!P2 STG.E.U8 desc[UR38][R6.64+0x70], R3 ;  /* 0x000070030600a986 */ /* 0x0005e2000c101126 */
[-C--:B------:R-:W-:Y:S02]  /*50e0*/  @!P4 IMAD R83, R83, R19.reuse, RZ ;  /* 0x000000135353c224 */ /* 0x080fe400078e02ff */
[-C--:B------:R-:W-:Y:S02]  /*50f0*/  @!P0 IMAD R87, R87, R19.reuse, RZ ;  /* 0x0000001357578224 */ /* 0x080fe400078e02ff */
[-C--:B------:R-:W-:Y:S01]  /*5100*/  @!P3 IMAD R9, R84, R19.reuse, RZ ;  /* 0x000000135409b224 */ /* 0x080fe200078e02ff */
[----:B------:R2:W-:Y:S01]  /*5110*/  @!P4 STG.E.U8 desc[UR38][R6.64+0x71], R83 ;  /* 0x000071530600c986 */ /* 0x0005e2000c101126 */
[----:B------:R-:W-:-:S03]  /*5120*/  @!P1 IMAD R85, R85, R19, RZ ;  /* 0x0000001355559224 */ /* 0x000fc600078e02ff */
[----:B------:R2:W-:Y:S04]  /*5130*/  @!P3 STG.E.U8 desc[UR38][R4.64+0x78], R9 ;  /* 0x000078090400b986 */ /* 0x0005e8000c101126 */
[----:B------:R2:W-:Y:S04]  /*5140*/  @!P1 STG.E.U8 desc[UR38][R4.64+0x79], R85 ;  /* 0x0000795504009986 */ /* 0x0005e8000c101126 */
[----:B------:R2:W-:Y:S04]  /*5150*/  @!P5 STG.E.U8 desc[UR38][R6.64+0x78], R11 ;  /* 0x0000780b0600d986 */ /* 0x0005e8000c101126 */
[----:B------:R2:W-:Y:S02]  /*5160*/  @!P0 STG.E.U8 desc[UR38][R6.64+0x79], R87 ;  /* 0x0000795706008986 */ /* 0x0005e4000c101126 */
.L_x_158:
[----:B------:R-:W-:Y:S05]  /*5170*/  BSYNC B0 ;  /* 0x0000000000007941 */ /* 0x000fea0003800000 */
.L_x_28:
[----:B------:R-:W-:Y:S01]  /*5180*/  IADD3 R16, P0, R16, UR36, RZ ;  /* 0x0000002410107c10 */ /* 0x000fe2000ff1e0ff */
[----:B------:R-:W-:Y:S01]  /*5190*/  ULDC.64 UR4, c[0x0][0x650] ;  /* 0x0001940000047ab9 */ /* 0x000fe20000000a00 */
[----:B--2---:R-:W-:Y:S01]  /*51a0*/  PRMT R3, RZ, 0x7610, R3 ;  /* 0x00007610ff037816 */ /* 0x004fe20000000003 */
[----:B------:R-:W-:Y:S01]  /*51b0*/  IMAD.MOV.U32 R98, RZ, RZ, -0x1 ;  /* 0xffffffffff627424 */ /* 0x000fe200078e00ff */
[----:B------:R-:W-:Y:S01]  /*51c0*/  IADD3.X R17, R17, UR42, RZ, P0, !PT ;  /* 0x0000002a11117c10 */ /* 0x000fe200087fe4ff */
[----:B------:R-:W-:Y:S01]  /*51d0*/  IMAD.MOV.U32 R97, RZ, RZ, -0x1 ;  /* 0xffffffffff617424 */ /* 0x000fe200078e00ff */
[----:B------:R-:W-:-:S04]  /*51e0*/  ISETP.GE.U32.AND P0, PT, R16, UR4, PT ;  /* 0x0000000410007c0c */ /* 0x000fc8000bf06070 */
[----:B------:R-:W-:-:S13]  /*51f0*/  ISETP.GE.U32.AND.EX P0, PT, R17, UR5, PT, P0 ;  /* 0x0000000511007c0c */ /* 0x000fda000bf06100 */
[----:B------:R-:W-:Y:S05]  /*5200*/  @P0 BRA `(.L_x_159) ;  /* 0x00000004004c0947 */ /* 0x000fea0003800000 */
[----:B------:R-:W2:Y:S01]  /*5210*/  LDC.64 R10, c[0x0][0x628] ;  /* 0x00018a00ff0a7b82 */ /* 0x000ea20000000a00 */
[----:B------:R-:W3:Y:S01]  /*5220*/  S2R R12, SR_CTAID.X ;  /* 0x00000000000c7919 */ /* 0x000ee20000002500 */
[----:B------:R-:W-:Y:S02]  /*5230*/  IMAD.MOV.U32 R8, RZ, RZ, R16 ;  /* 0x000000ffff087224 */ /* 0x000fe400078e0010 */
[----:B------:R-:W-:Y:S01]  /*5240*/  IMAD.MOV.U32 R9, RZ, RZ, R17 ;  /* 0x000000ffff097224 */ /* 0x000fe200078e0011 */
[----:B------:R-:W0:Y:S03]  /*5250*/  S2R R20, SR_CTAID.Y ;  /* 0x0000000000147919 */ /* 0x000e260000002600 */
[----:B------:R-:W0:Y:S08]  /*5260*/  LDC R0, c[0x0][0x630] ;  /* 0x00018c00ff007b82 */ /* 0x000e300000000800 */
[----:B------:R-:W0:Y:S01]  /*5270*/  LDC.64 R14, c[0x0][0x620] ;  /* 0x00018800ff0e7b82 */ /* 0x000e220000000a00 */
[----:B--2---:R-:W-:-:S04]  /*5280*/  ISETP.NE.U32.AND P0, PT, R10, RZ, PT ;  /* 0x000000ff0a00720c */ /* 0x004fc80003f05070 */
[----:B------:R-:W-:-:S13]  /*5290*/  ISETP.NE.AND.EX P0, PT, R11, RZ, PT, P0 ;  /* 0x000000ff0b00720c */ /* 0x000fda0003f05300 */
[----:B0--3--:R-:W-:Y:S05]  /*52a0*/  @!P0 BRA `(.L_x_160) ;  /* 0x0000000000288947 */ /* 0x009fea0003800000 */
[----:B------:R-:W0:Y:S02]  /*52b0*/  LDC R3, c[0x0][0x634] ;  /* 0x00018d00ff037b82 */ /* 0x000e240000000800 */
[----:B0-----:R-:W-:-:S05]  /*52c0*/  IADD3 R3, P0, R16, R3, RZ ;  /* 0x0000000310037210 */ /* 0x001fca0007f1e0ff */
[----:B------:R-:W-:-:S04]  /*52d0*/  IMAD.X R13, RZ, RZ, R17, P0 ;  /* 0x000000ffff0d7224 */ /* 0x000fc800000e0611 */
[----:B------:R-:W-:-:S04]  /*52e0*/  IMAD.WIDE.U32 R4, R13, R10, RZ ;  /* 0x0000000a0d047225 */ /* 0x000fc800078e00ff */
[----:B-1--4-:R-:W-:-:S04]  /*52f0*/  IMAD.WIDE.U32 R6, P0, R3, R11, R4 ;  /* 0x0000000b03067225 */ /* 0x012fc80007800004 */
[----:B------:R-:W-:-:S04]  /*5300*/  IMAD.WIDE.U32 R4, R3, R10, RZ ;  /* 0x0000000a03047225 */ /* 0x000fc800078e00ff */
[----:B------:R-:W-:Y:S01]  /*5310*/  IMAD.X R9, RZ, RZ, RZ, P0 ;  /* 0x000000ffff097224 */ /* 0x000fe200000e06ff */
[----:B------:R-:W-:Y:S01]  /*5320*/  IADD3 RZ, P0, R5, R6, RZ ;  /* 0x0000000605ff7210 */ /* 0x000fe20007f1e0ff */
[----:B------:R-:W-:-:S04]  /*5330*/  IMAD.MOV.U32 R8, RZ, RZ, R7 ;  /* 0x000000ffff087224 */ /* 0x000fc800078e0007 */
[----:B------:R-:W-:-:S08]  /*5340*/  IMAD.WIDE.U32.X R8, R13, R11, R8, P0 ;  /* 0x0000000b0d087225 */ /* 0x000fd000000e0408 */
.L_x_160:
[-CC-:B------:R-:W-:Y:S01]  /*5350*/  SHF.R.U64 R97, R8, R0.reuse, R9.reuse ;  /* 0x0000000008617219 */ /* 0x180fe20000001209 */
[----:B----4-:R-:W0:Y:S01]  /*5360*/  LDC.64 R26, c[0x0][0x640] ;  /* 0x00019000ff1a7b82 */ /* 0x010e220000000a00 */
[----:B------:R-:W-:Y:S01]  /*5370*/  SHF.R.U32.HI R0, RZ, R0, R9 ;  /* 0x00000000ff007219 */ /* 0x000fe20000011609 */
[----:B------:R-:W-:Y:S01]  /*5380*/  ULDC UR4, c[0x0][0x150] ;  /* 0x0000540000047ab9 */ /* 0x000fe20000000800 */
[----:B------:R-:W-:Y:S02]  /*5390*/  IADD3 R3, P0, RZ, -R97, RZ ;  /* 0x80000061ff037210 */ /* 0x000fe40007f1e0ff */
[----:B-1----:R-:W-:-:S03]  /*53a0*/  I2FP.F32.U32 R7, R12 ;  /* 0x0000000c00077245 */ /* 0x002fc60000201000 */
[----:B------:R-:W1:Y:S01]  /*53b0*/  LDC R6, c[0x0][0x618] ;  /* 0x00018600ff067b82 */ /* 0x000e620000000800 */
[----:B------:R-:W-:Y:S02]  /*53c0*/  IMAD.X R5, RZ, RZ, ~R0, P0 ;  /* 0x000000ffff057224 */ /* 0x000fe400000e0e00 */
[----:B------:R-:W-:Y:S01]  /*53d0*/  FMUL R7, R7, UR4 ;  /* 0x0000000407077c20 */ /* 0x000fe20008400000 */
[----:B------:R-:W-:Y:S01]  /*53e0*/  ULDC UR4, c[0x0][0x154] ;  /* 0x0000550000047ab9 */ /* 0x000fe20000000800 */
[-C--:B------:R-:W-:Y:S02]  /*53f0*/  IMAD R0, R5, R14.reuse, RZ ;  /* 0x0000000e05007224 */ /* 0x080fe400078e02ff */
[C---:B------:R-:W-:Y:S01]  /*5400*/  IMAD.WIDE.U32 R4, R3.reuse, R14, R16 ;  /* 0x0000000e03047225 */ /* 0x040fe200078e0010 */
[----:B------:R-:W2:Y:S01]  /*5410*/  LDC R8, c[0x0][0x608] ;  /* 0x00018200ff087b82 */ /* 0x000ea20000000800 */
[----:B------:R-:W3:Y:S02]  /*5420*/  F2I.U32.TRUNC.NTZ R7, R7 ;  /* 0x0000000700077305 */ /* 0x000ee4000020f000 */
[----:B------:R-:W-:Y:S01]  /*5430*/  IMAD R3, R3, R15, R0 ;  /* 0x0000000f03037224 */ /* 0x000fe200078e0200 */
[----:B------:R-:W-:-:S03]  /*5440*/  I2FP.F32.U32 R0, R20 ;  /* 0x0000001400007245 */ /* 0x000fc60000201000 */
[----:B------:R-:W-:Y:S01]  /*5450*/  IMAD.IADD R3, R5, 0x1, R3 ;  /* 0x0000000105037824 */ /* 0x000fe200078e0203 */
[----:B------:R-:W4:Y:S01]  /*5460*/  LDC R11, c[0x0][0x658] ;  /* 0x00019600ff0b7b82 */ /* 0x000f220000000800 */
[----:B0-----:R-:W-:-:S04]  /*5470*/  ISETP.NE.U32.AND P0, PT, R26, RZ, PT ;  /* 0x000000ff1a00720c */ /* 0x001fc80003f05070 */
[----:B------:R-:W-:-:S03]  /*5480*/  ISETP.NE.AND.EX P0, PT, R27, RZ, PT, P0 ;  /* 0x000000ff1b00720c */ /* 0x000fc60003f05300 */
[----:B------:R-:W0:Y:S01]  /*5490*/  LDC R9, c[0x0][0x144] ;  /* 0x00005100ff097b82 */ /* 0x000e220000000800 */
[-C--:B-1----:R-:W-:Y:S01]  /*54a0*/  SHF.R.U64 R10, R4, R6.reuse, R3 ;  /* 0x00000006040a7219 */ /* 0x082fe20000001203 */
[----:B---3--:R-:W-:Y:S01]  /*54b0*/  IMAD.MOV R7, RZ, RZ, -R7 ;  /* 0x000000ffff077224 */ /* 0x008fe200078e0a07 */
[----:B------:R-:W-:Y:S01]  /*54c0*/  SHF.R.U32.HI R3, RZ, R6, R3 ;  /* 0x00000006ff037219 */ /* 0x000fe20000011603 */
[----:B------:R-:W-:-:S04]  /*54d0*/  FMUL R6, R0, UR4 ;  /* 0x0000000400067c20 */ /* 0x000fc80008400000 */
[----:B------:R-:W1:Y:S01]  /*54e0*/  LDC R21, c[0x0][0x148] ;  /* 0x00005200ff157b82 */ /* 0x000e620000000800 */
[----:B------:R3:W0:Y:S01]  /*54f0*/  F2I.U32.TRUNC.NTZ R14, R6 ;  /* 0x00000006000e7305 */ /* 0x000622000020f000 */
[-CC-:B--2---:R-:W-:Y:S02]  /*5500*/  SHF.R.U64 R13, R10, R8.reuse, R3.reuse ;  /* 0x000000080a0d7219 */ /* 0x184fe40000001203 */
[----:B------:R-:W-:-:S04]  /*5510*/  SHF.R.U32.HI R0, RZ, R8, R3 ;  /* 0x00000008ff007219 */ /* 0x000fc80000011603 */
[----:B------:R-:W2:Y:S01]  /*5520*/  LDC R24, c[0x0][0x648] ;  /* 0x00019200ff187b82 */ /* 0x000ea20000000800 */
[-CC-:B----4-:R-:W-:Y:S02]  /*5530*/  SHF.R.U64 R15, R13, R11.reuse, R0.reuse ;  /* 0x0000000b0d0f7219 */ /* 0x190fe40000001200 */
[----:B------:R-:W-:-:S03]  /*5540*/  SHF.R.U32.HI R5, RZ, R11, R0 ;  /* 0x0000000bff057219 */ /* 0x000fc60000011600 */
[----:B------:R-:W-:Y:S02]  /*5550*/  IMAD.MOV.U32 R4, RZ, RZ, R15 ;  /* 0x000000ffff047224 */ /* 0x000fe400078e000f */
[----:B------:R-:W4:Y:S01]  /*5560*/  LDC R28, c[0x0][0x638] ;  /* 0x00018e00ff1c7b82 */ /* 0x000f220000000800 */
[----:B0-----:R-:W-:-:S07]  /*5570*/  IMAD R25, R9, R7, R12 ;  /* 0x0000000709197224 */ /* 0x001fce00078e020c */
[----:B------:R-:W0:Y:S08]  /*5580*/  LDC R29, c[0x0][0x610] ;  /* 0x00018400ff1d7b82 */ /* 0x000e300000000800 */
[----:B------:R-:W0:Y:S01]  /*5590*/  LDC R30, c[0x0][0x600] ;  /* 0x00018000ff1e7b82 */ /* 0x000e220000000800 */
[----:B-123--:R-:W-:Y:S05]  /*55a0*/  @!P0 BRA `(.L_x_161) ;  /* 0x0000000000288947 */ /* 0x00efea0003800000 */
        /* <DEDUP_REMOVED lines=10> */
.L_x_161:
[----:B------:R-:W-:Y:S01]  /*5650*/  ISETP.NE.AND P0, PT, R2, 0x1, PT ;  /* 0x000000010200780c */ /* 0x000fe20003f05270 */
[----:B------:R-:W-:Y:S01]  /*5660*/  IMAD.MOV R14, RZ, RZ, -R14 ;  /* 0x000000ffff0e7224 */ /* 0x000fe200078e0a0e */
[----:B------:R-:W-:Y:S02]  /*5670*/  SHF.R.U64 R0, R4, R24, R5 ;  /* 0x0000001804007219 */ /* 0x000fe40000001205 */
[----:B------:R-:W-:Y:S02]  /*5680*/  LOP3.LUT R3, R13, R94, RZ, 0xc0, !PT ;  /* 0x0000005e0d037212 */ /* 0x000fe400078ec0ff */
[----:B------:R-:W-:Y:S01]  /*5690*/  LOP3.LUT R10, R10, R93, RZ, 0xc0, !PT ;  /* 0x0000005d0a0a7212 */ /* 0x000fe200078ec0ff */
[----:B------:R-:W-:Y:S02]  /*56a0*/  IMAD.MOV R4, RZ, RZ, -R0 ;  /* 0x000000ffff047224 */ /* 0x000fe400078e0a00 */
[----:B------:R-:W-:Y:S02]  /*56b0*/  IMAD R0, R90, R0, R3 ;  /* 0x000000005a007224 */ /* 0x000fe400078e0203 */
[----:B----4-:R-:W-:-:S02]  /*56c0*/  IMAD R3, R4, R28, R15 ;  /* 0x0000001c04037224 */ /* 0x010fc400078e020f */
[----:B------:R-:W-:Y:S02]  /*56d0*/  @P0 IMAD R25, R21, R14, R20 ;  /* 0x0000000e15190224 */ /* 0x000fe400078e0214 */
[----:B0-----:R-:W-:Y:S02]  /*56e0*/  IMAD R5, R3, R30, R10 ;  /* 0x0000001e03057224 */ /* 0x001fe400078e020a */
[----:B------:R-:W-:Y:S02]  /*56f0*/  IMAD R0, R0, R29, R25 ;  /* 0x0000001d00007224 */ /* 0x000fe400078e0219 */
[----:B------:R-:W-:-:S03]  /*5700*/  IMAD.MOV.U32 R4, RZ, RZ, 0x1 ;  /* 0x00000001ff047424 */ /* 0x000fc600078e00ff */
[----:B------:R-:W-:Y:S02]  /*5710*/  SEL R98, R5, R0, !P0 ;  /* 0x0000000005627207 */ /* 0x000fe40004000000 */
[----:B------:R-:W-:Y:S02]  /*5720*/  PRMT R3, R4, 0x7610, R3 ;  /* 0x0000761004037816 */ /* 0x000fe40000000003 */
[----:B------:R-:W-:-:S07]  /*5730*/  SEL R0, R0, R5, !P0 ;  /* 0x0000000500007207 */ /* 0x000fce0004000000 */
.L_x_159:
[----:B------:R-:W-:Y:S01]  /*5740*/  UIMAD.WIDE.U32 UR4, UR41, 0x24924925, URZ ;  /* 0x24924925290478a5 */ /* 0x000fe2000f8e003f */
[----:B------:R-:W-:Y:S01]  /*5750*/  LOP3.LUT P0, RZ, R3, 0xff, RZ, 0xc0, !PT ;  /* 0x000000ff03ff7812 */ /* 0x000fe2000780c0ff */
[----:B------:R-:W-:Y:S02]  /*5760*/  IMAD.MOV.U32 R99, RZ, RZ, R0 ;  /* 0x000000ffff637224 */ /* 0x000fe400078e0000 */
[----:B------:R-:W-:-:S04]  /*5770*/  UIADD3 UR4, UR41, -UR5, URZ ;  /* 0x8000000529047290 */ /* 0x000fc8000fffe03f */
[----:B------:R-:W-:-:S04]  /*5780*/  ULEA.HI UR4, UR4, UR5, URZ, 0x1f ;  /* 0x0000000504047291 */ /* 0x000fc8000f8ff83f */
[----:B------:R-:W-:-:S04]  /*5790*/  USHF.R.U32.HI UR4, URZ, 0x2, UR4 ;  /* 0x000000023f047899 */ /* 0x000fc80008011604 */
[----:B------:R-:W-:Y:S01]  /*57a0*/  UIMAD UR41, UR4, -0x7, UR41 ;  /* 0xfffffff9042978a4 */ /* 0x000fe2000f8e0229 */
[----:B------:R-:W-:Y:S11]  /*57b0*/  @P0 BRA `(.L_x_162) ;  /* 0xffffffb800880947 */ /* 0x000ff6000383ffff */
[----:B------:R-:W-:Y:S05]  /*57c0*/  EXIT ;  /* 0x000000000000794d */ /* 0x000fea0003800000 */
.L_x_3:
        /* <DEDUP_REMOVED lines=26> */
.L_x_164:
[--C-:B------:R-:W-:Y:S01]  /*5970*/  SHF.R.U64 R14, R12, R20, R13.reuse ;  /* 0x000000140c0e7219 */ /* 0x100fe2000000120d */
[----:B------:R-:W0:Y:S01]  /*5980*/  LDC R24, c[0x0][0x618] ;  /* 0x00018600ff187b82 */ /* 0x000e220000000800 */
[----:B------:R-:W-:Y:S01]  /*5990*/  I2FP.F32.U32 R8, R6 ;  /* 0x0000000600087245 */ /* 0x000fe20000201000 */
[----:B------:R-:W-:Y:S01]  /*59a0*/  ULDC UR4, c[0x0][0x150] ;  /* 0x0000540000047ab9 */ /* 0x000fe20000000800 */
[----:B------:R-:W-:Y:S02]  /*59b0*/  SHF.R.U32.HI R7, RZ, R20, R13 ;  /* 0x00000014ff077219 */ /* 0x000fe4000001160d */
[----:B------:R-:W-:Y:S01]  /*59c0*/  IADD3 R11, P0, RZ, -R14, RZ ;  /* 0x8000000eff0b7210 */ /* 0x000fe20007f1e0ff */
[----:B------:R-:W-:Y:S01]  /*59d0*/  FMUL R13, R8, UR4 ;  /* 0x00000004080d7c20 */ /* 0x000fe20008400000 */
[----:B------:R-:W-:Y:S01]  /*59e0*/  ULDC UR4, c[0x0][0x154] ;  /* 0x0000550000047ab9 */ /* 0x000fe20000000800 */
[----:B------:R-:W1:Y:S02]  /*59f0*/  LDC.64 R26, c[0x0][0x640] ;  /* 0x00019000ff1a7b82 */ /* 0x000e640000000a00 */
[----:B------:R-:W-:-:S02]  /*5a00*/  IMAD.X R7, RZ, RZ, ~R7, P0 ;  /* 0x000000ffff077224 */ /* 0x000fc400000e0e07 */
[----:B------:R-:W2:Y:S01]  /*5a10*/  F2I.U32.TRUNC.NTZ R13, R13 ;  /* 0x0000000d000d7305 */ /* 0x000ea2000020f000 */
[----:B------:R-:W-:-:S03]  /*5a20*/  IMAD.WIDE.U32 R8, R11, R22, R16 ;  /* 0x000000160b087225 */ /* 0x000fc600078e0010 */
[----:B------:R-:W3:Y:S01]  /*5a30*/  LDC R15, c[0x0][0x144] ;  /* 0x00005100ff0f7b82 */ /* 0x000ee20000000800 */
[----:B------:R-:W-:-:S04]  /*5a40*/  IMAD R10, R7, R22, RZ ;  /* 0x00000016070a7224 */ /* 0x000fc800078e02ff */
[----:B------:R-:W-:Y:S02]  /*5a50*/  IMAD R7, R11, R23, R10 ;  /* 0x000000170b077224 */ /* 0x000fe400078e020a */
[----:B------:R-:W-:Y:S01]  /*5a60*/  IMAD.MOV.U32 R10, RZ, RZ, -0x1 ;  /* 0xffffffffff0a7424 */ /* 0x000fe200078e00ff */
[----:B------:R-:W4:Y:S01]  /*5a70*/  LDC R20, c[0x0][0x608] ;  /* 0x00018200ff147b82 */ /* 0x000f220000000800 */
[----:B------:R-:W-:Y:S01]  /*5a80*/  IMAD.IADD R7, R9, 0x1, R7 ;  /* 0x0000000109077824 */ /* 0x000fe200078e0207 */
[----:B------:R-:W-:-:S04]  /*5a90*/  I2FP.F32.U32 R9, R5 ;  /* 0x0000000500097245 */ /* 0x000fc80000201000 */
[-C--:B0-----:R-:W-:Y:S01]  /*5aa0*/  SHF.R.U64 R12, R8, R24.reuse, R7 ;  /* 0x00000018080c7219 */ /* 0x081fe20000001207 */
[----:B--2---:R-:W-:Y:S01]  /*5ab0*/  IMAD.MOV R8, RZ, RZ, -R13 ;  /* 0x000000ffff087224 */ /* 0x004fe200078e0a0d */
[----:B------:R-:W0:Y:S01]  /*5ac0*/  LDC R11, c[0x0][0x658] ;  /* 0x00019600ff0b7b82 */ /* 0x000e220000000800 */
[----:B-1----:R-:W-:Y:S01]  /*5ad0*/  ISETP.NE.U32.AND P0, PT, R26, RZ, PT ;  /* 0x000000ff1a00720c */ /* 0x002fe20003f05070 */
[----:B------:R-:W-:Y:S01]  /*5ae0*/  FMUL R9, R9, UR4 ;  /* 0x0000000409097c20 */ /* 0x000fe20008400000 */
[----:B------:R-:W-:Y:S02]  /*5af0*/  SHF.R.U32.HI R7, RZ, R24, R7 ;  /* 0x00000018ff077219 */ /* 0x000fe40000011607 */
[----:B------:R-:W-:-:S03]  /*5b00*/  ISETP.NE.AND.EX P0, PT, R27, RZ, PT, P0 ;  /* 0x000000ff1b00720c */ /* 0x000fc60003f05300 */
[----:B------:R-:W1:Y:S01]  /*5b10*/  LDC R22, c[0x0][0x148] ;  /* 0x00005200ff167b82 */ /* 0x000e620000000800 */
[----:B---3--:R-:W-:Y:S02]  /*5b20*/  IMAD R23, R15, R8, R6 ;  /* 0x000000080f177224 */ /* 0x008fe400078e0206 */
[----:B------:R-:W-:-:S05]  /*5b30*/  IMAD.MOV.U32 R8, RZ, RZ, 0x1 ;  /* 0x00000001ff087424 */ /* 0x000fca00078e00ff */
[----:B------:R-:W2:Y:S01]  /*5b40*/  LDC R21, c[0x0][0x600] ;  /* 0x00018000ff157b82 */ /* 0x000ea20000000800 */
[-CC-:B----4-:R-:W-:Y:S02]  /*5b50*/  SHF.R.U64 R15, R12, R20.reuse, R7.reuse ;  /* 0x000000140c0f7219 */ /* 0x190fe40000001207 */
[----:B------:R-:W-:Y:S02]  /*5b60*/  SHF.R.U32.HI R6, RZ, R20, R7 ;  /* 0x00000014ff067219 */ /* 0x000fe40000011607 */
[----:B------:R3:W4:Y:S03]  /*5b70*/  F2I.U32.TRUNC.NTZ R20, R9 ;  /* 0x0000000900147305 */ /* 0x000726000020f000 */
[----:B------:R-:W1:Y:S01]  /*5b80*/  LDC R25, c[0x0][0x648] ;  /* 0x00019200ff197b82 */ /* 0x000e620000000800 */
[-C--:B0-----:R-:W-:Y:S02]  /*5b90*/  SHF.R.U64 R19, R15, R11.reuse, R6 ;  /* 0x0000000b0f137219 */ /* 0x081fe40000001206 */
[----:B------:R-:W-:-:S02]  /*5ba0*/  SHF.L.U32 R10, R10, R11, RZ ;  /* 0x0000000b0a0a7219 */ /* 0x000fc400000006ff */
[-C--:B------:R-:W-:Y:S01]  /*5bb0*/  SHF.R.U32.HI R7, RZ, R11.reuse, R6 ;  /* 0x0000000bff077219 */ /* 0x080fe20000011606 */
[----:B------:R-:W-:Y:S01]  /*5bc0*/  IMAD.MOV.U32 R6, RZ, RZ, R19 ;  /* 0x000000ffff067224 */ /* 0x000fe200078e0013 */
[----:B------:R-:W-:Y:S01]  /*5bd0*/  SHF.L.U32 R24, R8, R11, RZ ;  /* 0x0000000b08187219 */ /* 0x000fe200000006ff */
[----:B------:R-:W0:Y:S01]  /*5be0*/  LDC R28, c[0x0][0x638] ;  /* 0x00018e00ff1c7b82 */ /* 0x000e220000000800 */
[----:B------:R-:W-:-:S07]  /*5bf0*/  LOP3.LUT R30, RZ, R10, RZ, 0x33, !PT ;  /* 0x0000000aff1e7212 */ /* 0x000fce00078e33ff */
[----:B------:R-:W0:Y:S01]  /*5c00*/  LDC R29, c[0x0][0x610] ;  /* 0x00018400ff1d7b82 */ /* 0x000e220000000800 */
[----:B---34-:R-:W-:Y:S05]  /*5c10*/  @!P0 BRA `(.L_x_165) ;  /* 0x0000000000288947 */ /* 0x018fea0003800000 */
[----:B------:R-:W3:Y:S02]  /*5c20*/  LDC R6, c[0x0][0x64c] ;  /* 0x00019300ff067b82 */ /* 0x000ee40000000800 */
[----:B---3--:R-:W-:-:S05]  /*5c30*/  IADD3 R11, P0, R19, R6, RZ ;  /* 0x00000006130b7210 */ /* 0x008fca0007f1e0ff */
        /* <DEDUP_REMOVED lines=8> */
.L_x_165:
[----:B------:R-:W-:Y:S01]  /*5cc0*/  ISETP.NE.AND P0, PT, R2, 0x1, PT ;  /* 0x000000010200780c */ /* 0x000fe20003f05270 */
[----:B--2---:R-:W-:Y:S01]  /*5cd0*/  VIADD R9, R21, 0xffffffff ;  /* 0xffffffff15097836 */ /* 0x004fe20000000000 */
[----:B-1----:R-:W-:Y:S01]  /*5ce0*/  SHF.R.U64 R7, R6, R25, R7 ;  /* 0x0000001906077219 */ /* 0x002fe20000001207 */
[----:B------:R-:W-:Y:S01]  /*5cf0*/  IMAD.MOV R20, RZ, RZ, -R20 ;  /* 0x000000ffff147224 */ /* 0x000fe200078e0a14 */
[----:B------:R-:W-:Y:S02]  /*5d00*/  LOP3.LUT R6, R15, R30, RZ, 0xc0, !PT ;  /* 0x0000001e0f067212 */ /* 0x000fe400078ec0ff */
[----:B------:R-:W-:Y:S01]  /*5d10*/  LOP3.LUT R12, R12, R9, RZ, 0xc0, !PT ;  /* 0x000000090c0c7212 */ /* 0x000fe200078ec0ff */
[----:B------:R-:W-:Y:S02]  /*5d20*/  IMAD.MOV R8, RZ, RZ, -R7 ;  /* 0x000000ffff087224 */ /* 0x000fe400078e0a07 */
[----:B------:R-:W-:Y:S02]  /*5d30*/  IMAD R6, R24, R7, R6 ;  /* 0x0000000718067224 */ /* 0x000fe400078e0206 */
[----:B------:R-:W-:-:S02]  /*5d40*/  IMAD.MOV.U32 R9, RZ, RZ, 0x1 ;  /* 0x00000001ff097424 */ /* 0x000fc400078e00ff */
[----:B------:R-:W-:Y:S02]  /*5d50*/  @P0 IMAD R23, R22, R20, R5 ;  /* 0x0000001416170224 */ /* 0x000fe400078e0205 */
[----:B0-----:R-:W-:Y:S02]  /*5d60*/  IMAD R5, R8, R28, R19 ;  /* 0x0000001c08057224 */ /* 0x001fe400078e0213 */
[----:B------:R-:W-:Y:S02]  /*5d70*/  IMAD R19, R6, R29, R23 ;  /* 0x0000001d06137224 */ /* 0x000fe400078e0217 */
[----:B------:R-:W-:Y:S02]  /*5d80*/  IMAD R6, R5, R21, R12 ;  /* 0x0000001505067224 */ /* 0x000fe400078e020c */
[----:B------:R-:W-:-:S03]  /*5d90*/  IMAD.MOV.U32 R8, RZ, RZ, R14 ;  /* 0x000000ffff087224 */ /* 0x000fc600078e000e */
[----:B------:R-:W-:Y:S02]  /*5da0*/  SEL R20, R6, R19, !P0 ;  /* 0x0000001306147207 */ /* 0x000fe40004000000 */
[----:B------:R-:W-:-:S07]  /*5db0*/  SEL R19, R19, R6, !P0 ;  /* 0x0000000613137207 */ /* 0x000fce0004000000 */
.L_x_163:
[----:B------:R-:W-:-:S08]  /*5dc0*/  NOP ;  /* 0x0000000000007918 */ /* 0x000fd00000000000 */
[----:B------:R-:W0:-:S00]  /*5dd0*/  USETMAXREG.DEALLOC.CTAPOOL 0x28 ;  /* 0x00000028000079c8 */ /* 0x000e0000080e0500 */
[----:B0-----:R-:W-:-:S13]  /*5de0*/  ISETP.NE.AND P0, PT, R0, RZ, PT ;  /* 0x000000ff0000720c */ /* 0x001fda0003f05270 */
[----:B------:R-:W-:Y:S05]  /*5df0*/  @P0 EXIT ;  /* 0x000000000000094d */ /* 0x000fea0003800000 */
[----:B------:R-:W-:Y:S01]  /*5e00*/  LOP3.LUT P0, RZ, R9, 0xff, RZ, 0xc0, !PT ;  /* 0x000000ff09ff7812 */ /* 0x000fe2000780c0ff */
[----:B------:R-:W-:Y:S02]  /*5e10*/  IMAD.MOV.U32 R0, RZ, RZ, 0x1 ;  /* 0x00000001ff007424 */ /* 0x000fe400078e00ff */
[----:B------:R-:W-:-:S10]  /*5e20*/  IMAD.MOV.U32 R12, RZ, RZ, RZ ;  /* 0x000000ffff0c7224 */ /* 0x000fd400078e00ff */
[----:B------:R-:W-:Y:S05]  /*5e30*/  @!P0 BRA `(.L_x_166) ;  /* 0x0000000c00148947 */ /* 0x000fea0003800000 */
[----:B------:R-:W0:Y:S01]  /*5e40*/  LDC R0, c[0x0][0x28c] ;  /* 0x0000a300ff007b82 */ /* 0x000e220000000800 */
[----:B------:R-:W-:Y:S01]  /*5e50*/  LOP3.LUT P0, RZ, R3, 0x1f, RZ, 0xc0, !PT ;  /* 0x0000001f03ff7812 */ /* 0x000fe2000780c0ff */
[----:B------:R-:W-:Y:S01]  /*5e60*/  ULDC UR5, c[0x0][0x658] ;  /* 0x0001960000057ab9 */ /* 0x000fe20000000800 */
[----:B------:R-:W-:Y:S01]  /*5e70*/  UMOV UR6, 0xffffffff ;  /* 0xffffffff00067882 */ /* 0x000fe20000000000 */
[----:B------:R-:W-:Y:S01]  /*5e80*/  BSSY B0, `(.L_x_166) ;  /* 0x00000c0000007945 */ /* 0x000fe20003800000 */
[----:B------:R-:W-:Y:S01]  /*5e90*/  USHF.L.U32 UR6, UR6, UR5, URZ ;  /* 0x0000000506067299 */ /* 0x000fe2000800063f */
[C---:B------:R-:W-:Y:S01]  /*5ea0*/  ISETP.NE.AND P2, PT, R4.reuse, RZ, PT ;  /* 0x000000ff0400720c */ /* 0x040fe20003f45270 */
[----:B------:R-:W-:Y:S01]  /*5eb0*/  IMAD.MOV.U32 R13, RZ, RZ, 0x1 ;  /* 0x00000001ff0d7424 */ /* 0x000fe200078e00ff */
[----:B------:R-:W-:Y:S01]  /*5ec0*/  ISETP.NE.OR P0, PT, R4, RZ, !P0 ;  /* 0x000000ff0400720c */ /* 0x000fe20004705670 */
[----:B------:R-:W-:Y:S01]  /*5ed0*/  IMAD.MOV.U32 R12, RZ, RZ, RZ ;  /* 0x000000ffff0c7224 */ /* 0x000fe200078e00ff */
[----:B------:R-:W-:Y:S01]  /*5ee0*/  LOP3.LUT R11, R18, 0x2, RZ, 0xfc, !PT ;  /* 0x00000002120b7812 */ /* 0x000fe200078efcff */
[----:B------:R-:W-:Y:S01]  /*5ef0*/  ULDC UR4, c[0x0][0x600] ;  /* 0x0001800000047ab9 */ /* 0x000fe20000000800 */
[----:B------:R-:W-:Y:S01]  /*5f00*/  UMOV UR7, 0x1 ;  /* 0x0000000100077882 */ /* 0x000fe20000000000 */
[----:B------:R-:W-:-:S02]  /*5f10*/  UIADD3 UR15, UR4, -0x1, URZ ;  /* 0xffffffff040f7890 */ /* 0x000fc4000fffe03f */
[----:B------:R-:W-:Y:S02]  /*5f20*/  USHF.L.U32 UR17, UR7, UR5, URZ ;  /* 0x0000000507117299 */ /* 0x000fe4000800063f */
[----:B------:R-:W-:Y:S01]  /*5f30*/  ULOP3.LUT UR16, URZ, UR6, URZ, 0x33, !UPT ;  /* 0x000000063f107292 */ /* 0x000fe2000f8e333f */
[----:B------:R-:W-:Y:S01]  /*5f40*/  ULDC.64 UR20, c[0x0][0x198] ;  /* 0x0000660000147ab9 */ /* 0x000fe20000000a00 */
[----:B0-----:R-:W-:-:S05]  /*5f50*/  VIADD R0, R0, 0x7f ;  /* 0x0000007f00007836 */ /* 0x001fca0000000000 */
[----:B------:R-:W-:-:S04]  /*5f60*/  SHF.R.S32.HI R3, RZ, 0x1f, R0 ;  /* 0x0000001fff037819 */ /* 0x000fc80000011400 */
[----:B------:R-:W-:Y:S01]  /*5f70*/  LEA.HI R3, R3, R0, RZ, 0x7 ;  /* 0x0000000003037211 */ /* 0x000fe200078f38ff */
[----:B------:R-:W-:-:S03]  /*5f80*/  IMAD.MOV.U32 R0, RZ, RZ, 0x1 ;  /* 0x00000001ff007424 */ /* 0x000fc600078e00ff */
[----:B------:R-:W-:-:S05]  /*5f90*/  SHF.R.S32.HI R3, RZ, 0x7, R3 ;  /* 0x00000007ff037819 */ /* 0x000fca0000011403 */
[----:B------:R-:W-:-:S07]  /*5fa0*/  VIADD R10, R3, 0x1 ;  /* 0x00000001030a7836 */ /* 0x000fce0000000000 */
.L_x_178:
[----:B------:R-:W-:-:S03]  /*5fb0*/  UMOV UR4, 0xffffffff ;  /* 0xffffffff00047882 */ /* 0x000fc60000000000 */
[----:B------:R-:W-:Y:S05]  /*5fc0*/  BRA.DIV UR4, `(.L_x_167) ;  /* 0x0000001204047947 */ /* 0x000fea000b800000 */
[----:B------:R-:W-:-:S13]  /*5fd0*/  ELECT P6, URZ, PT ;  /* 0x00000000003f782f */ /* 0x000fda00038c0000 */
.L_x_192:
[----:B------:R-:W0:Y:S01]  /*5fe0*/  LDC R4, c[0x0][0x28c] ;  /* 0x0000a300ff047b82 */ /* 0x000e220000000800 */
[----:B------:R-:W-:Y:S01]  /*5ff0*/  BSSY B1, `(.L_x_168) ;  /* 0x0000035000017945 */ /* 0x000fe20003800000 */
[----:B0-----:R-:W-:-:S13]  /*6000*/  ISETP.LT.OR P6, PT, R4, 0x1, !P6 ;  /* 0x000000010400780c */ /* 0x001fda00077c1670 */
[----:B------:R-:W-:Y:S05]  /*6010*/  @P6 BRA `(.L_x_169) ;  /* 0x0000000000c86947 */ /* 0x000fea0003800000 */
[----:B------:R-:W-:Y:S02]  /*6020*/  IMAD.SHL.U32 R20, R20, 0x80, RZ ;  /* 0x0000008014147824 */ /* 0x000fe400078e00ff */
[----:B------:R-:W-:Y:S02]  /*6030*/  IMAD.SHL.U32 R19, R19, 0x80, RZ ;  /* 0x0000008013137824 */ /* 0x000fe400078e00ff */
[----:B------:R-:W-:Y:S02]  /*6040*/  IMAD.MOV.U32 R21, RZ, RZ, RZ ;  /* 0x000000ffff157224 */ /* 0x000fe400078e00ff */
[----:B------:R-:W-:Y:S02]  /*6050*/  IMAD.MOV.U32 R4, RZ, RZ, R10 ;  /* 0x000000ffff047224 */ /* 0x000fe400078e000a */
[----:B------:R-:W-:Y:S02]  /*6060*/  IMAD.MOV.U32 R5, RZ, RZ, R0 ;  /* 0x000000ffff057224 */ /* 0x000fe400078e0000 */
[----:B------:R-:W-:-:S07]  /*6070*/  IMAD.MOV.U32 R6, RZ, RZ, R12 ;  /* 0x000000ffff067224 */ /* 0x000fce00078e000c */
.L_x_173:
[----:B------:R-:W0:Y:S01]  /*6080*/  S2R R14, SR_CgaCtaId ;  /* 0x00000000000e7919 */ /* 0x000e220000008800 */
[----:B------:R-:W-:Y:S01]  /*6090*/  MOV R7, 0x400 ;  /* 0x0000040000077802 */ /* 0x000fe20000000f00 */
[----:B------:R-:W1:Y:S03]  /*60a0*/  @!P2 LDC R9, c[0x0][0x500] ;  /* 0x00014000ff09ab82 */ /* 0x000e660000000800 */
[----:B0-----:R-:W-:Y:S02]  /*60b0*/  LEA R15, R14, R7, 0x18 ;  /* 0x000000070e0f7211 */ /* 0x001fe400078ec0ff */
[----:B------:R-:W-:-:S03]  /*60c0*/  SHF.L.U32 R7, R5, 0x1f, RZ ;  /* 0x0000001f05077819 */ /* 0x000fc600000006ff */
[----:B------:R-:W-:-:S04]  /*60d0*/  IMAD R14, R6, 0x8, R15 ;  /* 0x00000008060e7824 */ /* 0x000fc800078e020f */
[----:B------:R-:W0:Y:S02]  /*60e0*/  SYNCS.PHASECHK.TRANS64.TRYWAIT P1, [R14+URZ+0x38], R7 ;  /* 0x000038070e0075a7 */ /* 0x000e24000802017f */
[----:B01----:R-:W-:Y:S05]  /*60f0*/  @!P1 BRA `(.L_x_170) ;  /* 0x0000000c00d89947 */ /* 0x003fea0003800000 */
.L_x_193:
[----:B0-----:R-:W-:Y:S01]  /*6100*/  PRMT R7, R11, 0x9910, RZ ;  /* 0x000099100b077816 */ /* 0x001fe200000000ff */
[----:B------:R0:W-:Y:S03]  /*6110*/  @!P2 SYNCS.ARRIVE.TRANS64 RZ, [R14+URZ], R9 ;  /* 0x000000090effa9a7 */ /* 0x0001e6000800003f */
[----:B------:R-:W-:-:S13]  /*6120*/  ISETP.NE.AND P1, PT, R7, 0x2, PT ;  /* 0x000000020700780c */ /* 0x000fda0003f25270 */
[----:B0-----:R-:W-:Y:S05]  /*6130*/  @P1 BRA `(.L_x_171) ;  /* 0x0000000000041947 */ /* 0x001fea0003800000 */
[----:B------:R-:W-:Y:S01]  /*6140*/  BPT.TRAP 0x1 ;  /* 0x000000040000795c */ /* 0x000fe20000300000 */
.L_x_171:
[----:B------:R-:W-:Y:S05]  /*6150*/  @P0 BRA `(.L_x_172) ;  /* 0x0000000000040947 */ /* 0x000fea0003800000 */
[----:B------:R-:W-:Y:S01]  /*6160*/  BPT.TRAP 0x1 ;  /* 0x000000040000795c */ /* 0x000fe20000300000 */
.L_x_172:
[----:B------:R-:W-:Y:S01]  /*6170*/  IMAD R15, R6, 0x4000, R15 ;  /* 0x00004000060f7824 */ /* 0x000fe200078e020f */
[----:B------:R-:W-:Y:S01]  /*6180*/  R2UR UR9, R14 ;  /* 0x000000000e0972ca */ /* 0x000fe200000e0000 */
[----:B------:R-:W-:Y:S01]  /*6190*/  VIADD R4, R4, 0xffffffff ;  /* 0xffffffff04047836 */ /* 0x000fe20000000000 */
[----:B------:R-:W-:Y:S01]  /*61a0*/  UIADD3 UR4, UP0, UR20, 0xf0, URZ ;  /* 0x000000f014047890 */ /* 0x000fe2000ff1e03f */
[----:B------:R-:W-:Y:S01]  /*61b0*/  R2UR UR11, R19 ;  /* 0x00000000130b72ca */ /* 0x000fe200000e0000 */
[----:B------:R-:W-:Y:S01]  /*61c0*/  UIADD3 UR22, UP1, UR20, 0x1f0, URZ ;  /* 0x000001f014167890 */ /* 0x000fe2000ff3e03f */
[----:B------:R-:W-:Y:S01]  /*61d0*/  R2UR UR8, R15 ;  /* 0x000000000f0872ca */ /* 0x000fe200000e0000 */
[----:B------:R-:W-:Y:S01]  /*61e0*/  UIADD3.X UR5, URZ, UR21, URZ, UP0, !UPT ;  /* 0x000000153f057290 */ /* 0x000fe200087fe43f */
[C---:B------:R-:W-:Y:S01]  /*61f0*/  R2UR UR10, R21.reuse ;  /* 0x00000000150a72ca */ /* 0x040fe200000e0000 */
[----:B------:R-:W-:Y:S01]  /*6200*/  VIADD R6, R6, 0x1 ;  /* 0x0000000106067836 */ /* 0x000fe20000000000 */
[----:B------:R-:W-:Y:S01]  /*6210*/  R2UR UR12, R8 ;  /* 0x00000000080c72ca */ /* 0x000fe200000e0000 */
[----:B------:R-:W-:Y:S01]  /*6220*/  UIADD3.X UR23, URZ, UR21, URZ, UP1, !UPT ;  /* 0x000000153f177290 */ /* 0x000fe20008ffe43f */
[----:B------:R-:W-:Y:S01]  /*6230*/  R2UR UR18, R20 ;  /* 0x00000000141272ca */ /* 0x000fe200000e0000 */
[----:B------:R-:W-:Y:S01]  /*6240*/  UMOV UR6, 0x0 ;  /* 0x0000000000067882 */ /* 0x000fe20000000000 */
[----:B------:R-:W-:Y:S01]  /*6250*/  ISETP.GT.AND P3, PT, R4, 0x1, PT ;  /* 0x000000010400780c */ /* 0x000fe20003f64270 */
[----:B------:R-:W-:Y:S01]  /*6260*/  UMOV UR7, 0x10000000 ;  /* 0x1000000000077882 */ /* 0x000fe20000000000 */
[----:B------:R-:W-:Y:S01]  /*6270*/  ISETP.NE.AND P1, PT, R6, 0x7, PT ;  /* 0x000000070600780c */ /* 0x000fe20003f25270 */
[----:B------:R-:W-:-:S02]  /*6280*/  VIADD R21, R21, 0x80 ;  /* 0x0000008015157836 */ /* 0x000fc40000000000 */
[----:B------:R-:W-:Y:S01]  /*6290*/  UIADD3 UR13, UR8, 0x180, URZ ;  /* 0x00000180080d7890 */ /* 0x000fe2000fffe03f */
[----:B------:R-:W-:Y:S01]  /*62a0*/  SEL R14, RZ, 0x1, P1 ;  /* 0x00000001ff0e7807 */ /* 0x000fe20000800000 */
[----:B------:R-:W-:Y:S01]  /*62b0*/  UIADD3 UR14, UR8, 0x1c180, URZ ;  /* 0x0001c180080e7890 */ /* 0x000fe2000fffe03f */
[----:B------:R-:W-:Y:S02]  /*62c0*/  SEL R6, R6, RZ, P1 ;  /* 0x000000ff06067207 */ /* 0x000fe40000800000 */
[----:B------:R-:W-:Y:S02]  /*62d0*/  LOP3.LUT R5, R5, R14, RZ, 0x3c, !PT ;  /* 0x0000000e05057212 */ /* 0x000fe400078e3cff */
[----:B------:R-:W-:Y:S02]  /*62e0*/  UMOV UR8, UR13 ;  /* 0x0000000d00087c82 */ /* 0x000fe40008000000 */
[----:B------:R0:W-:Y:S02]  /*62f0*/  UTMALDG.3D [UR8], [UR4], desc[UR6] ;  /* 0x00000608040075b4 */ /* 0x0001e40008011000 */
[----:B0-----:R-:W-:Y:S01]  /*6300*/  UMOV UR8, UR14 ;  /* 0x0000000e00087c82 */ /* 0x001fe20008000000 */
[----:B------:R-:W-:-:S02]  /*6310*/  UMOV UR11, UR18 ;  /* 0x00000012000b7c82 */ /* 0x000fc40008000000 */
[----:B------:R0:W-:Y:S02]  /*6320*/  UTMALDG.3D [UR8], [UR22], desc[UR6] ;  /* 0x00000608160075b4 */ /* 0x0001e40008011000 */
[----:B0-----:R-:W-:Y:S05]  /*6330*/  @P3 BRA `(.L_x_173) ;  /* 0xfffffffc00503947 */ /* 0x001fea000383ffff */
.L_x_169:
[----:B------:R-:W-:Y:S05]  /*6340*/  BSYNC B1 ;  /* 0x0000000000017941 */ /* 0x000fea0003800000 */
.L_x_168:
[----:B------:R-:W-:Y:S01]  /*6350*/  LOP3.LUT P4, RZ, R13, 0xff, RZ, 0xc0, !PT ;  /* 0x000000ff0dff7812 */ /* 0x000fe2000788c0ff */
[C---:B------:R-:W-:Y:S01]  /*6360*/  IMAD.IADD R12, R3.reuse, 0x1, R12 ;  /* 0x00000001030c7824 */ /* 0x040fe200078e020c */
[----:B------:R-:W-:Y:S01]  /*6370*/  ULDC.64 UR4, c[0x0][0x650] ;  /* 0x0001940000047ab9 */ /* 0x000fe20000000a00 */
[C---:B------:R-:W-:Y:S01]  /*6380*/  ISETP.GE.U32.AND P3, PT, R3.reuse, 0x7, PT ;  /* 0x000000070300780c */ /* 0x040fe20003f66070 */
[----:B------:R-:W-:Y:S01]  /*6390*/  BSSY B1, `(.L_x_174) ;  /* 0x000006c000017945 */ /* 0x000fe20003800000 */
[C---:B------:R-:W-:Y:S01]  /*63a0*/  IMAD.WIDE.U32 R4, R12.reuse, 0x24924925, RZ ;  /* 0x249249250c047825 */ /* 0x040fe200078e00ff */
[C---:B------:R-:W-:Y:S02]  /*63b0*/  ISETP.GT.U32.AND P1, PT, R12.reuse, 0x6, PT ;  /* 0x000000060c00780c */ /* 0x040fe40003f24070 */
[----:B------:R-:W-:Y:S01]  /*63c0*/  PRMT R13, RZ, 0x7610, R13 ;  /* 0x00007610ff0d7816 */ /* 0x000fe2000000000d */
[----:B------:R-:W-:Y:S01]  /*63d0*/  IMAD.IADD R4, R12, 0x1, -R5 ;  /* 0x000000010c047824 */ /* 0x000fe200078e0a05 */
[----:B------:R-:W-:Y:S01]  /*63e0*/  ISETP.LT.U32.AND P1, PT, R3, 0x7, P1 ;  /* 0x000000070300780c */ /* 0x000fe20000f21070 */
[----:B------:R-:W-:-:S02]  /*63f0*/  IMAD.MOV.U32 R19, RZ, RZ, -0x1 ;  /* 0xffffffffff137424 */ /* 0x000fc400078e00ff */
[----:B------:R-:W0:Y:S01]  /*6400*/  @P4 S2R R7, SR_CgaCtaId ;  /* 0x0000000000074919 */ /* 0x000e220000008800 */
[----:B------:R-:W-:Y:S01]  /*6410*/  @P4 MOV R6, 0x400 ;  /* 0x0000040000064802 */ /* 0x000fe20000000f00 */
[----:B------:R-:W-:Y:S01]  /*6420*/  IMAD.MOV.U32 R20, RZ, RZ, -0x1 ;  /* 0xffffffffff147424 */ /* 0x000fe200078e00ff */
[----:B------:R-:W-:Y:S01]  /*6430*/  LEA.HI R4, R4, R5, RZ, 0x1f ;  /* 0x0000000504047211 */ /* 0x000fe200078ff8ff */
[----:B------:R-:W-:-:S03]  /*6440*/  IMAD.MOV.U32 R8, RZ, RZ, -0x1 ;  /* 0xffffffffff087424 */ /* 0x000fc600078e00ff */
[--C-:B------:R-:W-:Y:S02]  /*6450*/  SHF.R.U32.HI R5, RZ, 0x2, R4.reuse ;  /* 0x00000002ff057819 */ /* 0x100fe40000011604 */
[----:B------:R-:W-:-:S03]  /*6460*/  PRMT R4, RZ, 0x7610, R4 ;  /* 0x00007610ff047816 */ /* 0x000fc60000000004 */
[----:B------:R-:W-:Y:S01]  /*6470*/  IMAD R12, R5, -0x7, R12 ;  /* 0xfffffff9050c7824 */ /* 0x000fe200078e020c */
[----:B0-----:R-:W-:Y:S02]  /*6480*/  @P4 LEA R6, R7, R6, 0x18 ;  /* 0x0000000607064211 */ /* 0x001fe400078ec0ff */
[----:B------:R-:W-:Y:S02]  /*6490*/  SEL R7, RZ, 0x1, !P1 ;  /* 0x00000001ff077807 */ /* 0x000fe40004800000 */
[----:B------:R-:W-:Y:S01]  /*64a0*/  IADD3 R16, P1, R16, UR36, RZ ;  /* 0x0000002410107c10 */ /* 0x000fe2000ff3e0ff */
[----:B------:R0:W-:Y:S01]  /*64b0*/  @P4 SYNCS.ARRIVE.TRANS64.A1T0 RZ, [R6+URZ+0x88], RZ ;  /* 0x000088ff06ff49a7 */ /* 0x0001e2000810003f */
[----:B------:R-:W-:Y:S02]  /*64c0*/  LOP3.LUT R0, R0, R7, RZ, 0x3c, !PT ;  /* 0x0000000700007212 */ /* 0x000fe400078e3cff */
[----:B------:R-:W-:Y:S02]  /*64d0*/  IADD3.X R17, R17, UR42, RZ, P1, !PT ;  /* 0x0000002a11117c10 */ /* 0x000fe40008ffe4ff */
[----:B------:R-:W-:-:S02]  /*64e0*/  ISETP.GE.U32.AND P1, PT, R16, UR4, PT ;  /* 0x0000000410007c0c */ /* 0x000fc4000bf26070 */
[----:B------:R-:W-:Y:S02]  /*64f0*/  @P3 LOP3.LUT R0, R0, 0x1, R5, 0x78, !PT ;  /* 0x0000000100003812 */ /* 0x000fe400078e7805 */
[----:B------:R-:W-:-:S13]  /*6500*/  ISETP.GE.U32.AND.EX P1, PT, R17, UR5, PT, P1 ;  /* 0x0000000511007c0c */ /* 0x000fda000bf26110 */
[----:B0-----:R-:W-:Y:S05]  /*6510*/  @P1 BRA `(.L_x_175) ;  /* 0x00000004004c1947 */ /* 0x001fea0003800000 */
[----:B------:R-:W-:Y:S01]  /*6520*/  ULDC.64 UR4, c[0x0][0x628] ;  /* 0x00018a0000047ab9 */ /* 0x000fe20000000a00 */
[----:B------:R-:W0:Y:S01]  /*6530*/  S2R R15, SR_CTAID.X ;  /* 0x00000000000f7919 */ /* 0x000e220000002500 */
[----:B------:R-:W-:Y:S01]  /*6540*/  ISETP.NE.U32.AND P1, PT, RZ, UR4, PT ;  /* 0x00000004ff007c0c */ /* 0x000fe2000bf25070 */
[----:B------:R-:W-:Y:S01]  /*6550*/  ULDC UR7, c[0x0][0x630] ;  /* 0x00018c0000077ab9 */ /* 0x000fe20000000800 */
[----:B------:R-:W-:Y:S01]  /*6560*/  IMAD.MOV.U32 R4, RZ, RZ, R16 ;  /* 0x000000ffff047224 */ /* 0x000fe200078e0010 */
[----:B------:R-:W1:Y:S01]  /*6570*/  S2R R14, SR_CTAID.Y ;  /* 0x00000000000e7919 */ /* 0x000e620000002600 */
[----:B------:R-:W-:Y:S01]  /*6580*/  ISETP.NE.AND.EX P1, PT, RZ, UR5, PT, P1 ;  /* 0x00000005ff007c0c */ /* 0x000fe2000bf25310 */
[----:B------:R-:W-:-:S12]  /*6590*/  IMAD.MOV.U32 R5, RZ, RZ, R17 ;  /* 0x000000ffff057224 */ /* 0x000fd800078e0011 */
[----:B------:R-:W-:Y:S05]  /*65a0*/  @!P1 BRA `(.L_x_176) ;  /* 0x0000000000289947 */ /* 0x000fea0003800000 */
[----:B------:R-:W-:Y:S02]  /*65b0*/  ULDC UR6, c[0x0][0x634] ;  /* 0x00018d0000067ab9 */ /* 0x000fe40000000800 */
[----:B------:R-:W-:-:S05]  /*65c0*/  IADD3 R9, P1, R16, UR6, RZ ;  /* 0x0000000610097c10 */ /* 0x000fca000ff3e0ff */
[----:B------:R-:W-:-:S04]  /*65d0*/  IMAD.X R19, RZ, RZ, R17, P1 ;  /* 0x000000ffff137224 */ /* 0x000fc800008e0611 */
[----:B------:R-:W-:-:S04]  /*65e0*/  IMAD.WIDE.U32 R6, R19, UR4, RZ ;  /* 0x0000000413067c25 */ /* 0x000fc8000f8e00ff */
[----:B------:R-:W-:-:S04]  /*65f0*/  IMAD.WIDE.U32 R6, P1, R9, UR5, R6 ;  /* 0x0000000509067c25 */ /* 0x000fc8000f820006 */
[----:B------:R-:W-:-:S04]  /*6600*/  IMAD.WIDE.U32 R8, R9, UR4, RZ ;  /* 0x0000000409087c25 */ /* 0x000fc8000f8e00ff */
[----:B------:R-:W-:Y:S01]  /*6610*/  IMAD.X R5, RZ, RZ, RZ, P1 ;  /* 0x000000ffff057224 */ /* 0x000fe200008e06ff */
[----:B------:R-:W-:Y:S01]  /*6620*/  IADD3 RZ, P1, R9, R6, RZ ;  /* 0x0000000609ff7210 */ /* 0x000fe20007f3e0ff */
[----:B------:R-:W-:-:S04]  /*6630*/  IMAD.MOV.U32 R4, RZ, RZ, R7 ;  /* 0x000000ffff047224 */ /* 0x000fc800078e0007 */
[----:B------:R-:W-:-:S08]  /*6640*/  IMAD.WIDE.U32.X R4, R19, UR5, R4, P1 ;  /* 0x0000000513047c25 */ /* 0x000fd000088e0404 */
.L_x_176:
[--C-:B------:R-:W-:Y:S01]  /*6650*/  SHF.R.U64 R8, R4, UR7, R5.reuse ;  /* 0x0000000704087c19 */ /* 0x100fe20008001205 */
[----:B------:R-:W-:Y:S01]  /*6660*/  ULDC.64 UR4, c[0x0][0x620] ;  /* 0x0001880000047ab9 */ /* 0x000fe20000000a00 */
[----:B------:R-:W-:Y:S01]  /*6670*/  SHF.R.U32.HI R4, RZ, UR7, R5 ;  /* 0x00000007ff047c19 */ /* 0x000fe20008011605 */
[----:B------:R-:W2:Y:S01]  /*6680*/  LDC R24, c[0x0][0x144] ;  /* 0x00005100ff187b82 */ /* 0x000ea20000000800 */
[----:B------:R-:W-:Y:S01]  /*6690*/  IADD3 R7, P1, RZ, -R8, RZ ;  /* 0x80000008ff077210 */ /* 0x000fe20007f3e0ff */
[----:B------:R-:W-:Y:S01]  /*66a0*/  ULDC.64 UR8, c[0x0][0x640] ;  /* 0x0001900000087ab9 */ /* 0x000fe20000000a00 */
[----:B0-----:R-:W-:Y:S01]  /*66b0*/  I2FP.F32.U32 R9, R15 ;  /* 0x0000000f00097245 */ /* 0x001fe20000201000 */
[----:B------:R-:W-:Y:S02]  /*66c0*/  ULDC UR6, c[0x0][0x608] ;  /* 0x0001820000067ab9 */ /* 0x000fe40000000800 */
[----:B------:R-:W-:Y:S01]  /*66d0*/  IMAD.X R4, RZ, RZ, ~R4, P1 ;  /* 0x000000ffff047224 */ /* 0x000fe200008e0e04 */
[----:B------:R-:W-:Y:S01]  /*66e0*/  ISETP.NE.U32.AND P1, PT, RZ, UR8, PT ;  /* 0x00000008ff007c0c */ /* 0x000fe2000bf25070 */
[----:B------:R-:W0:Y:S02]  /*66f0*/  LDC R21, c[0x0][0x148] ;  /* 0x00005200ff157b82 */ /* 0x000e240000000800 */
[----:B------:R-:W-:Y:S01]  /*6700*/  IMAD R6, R4, UR4, RZ ;  /* 0x0000000404067c24 */ /* 0x000fe2000f8e02ff */
[----:B------:R-:W-:Y:S01]  /*6710*/  ISETP.NE.AND.EX P1, PT, RZ, UR9, PT, P1 ;  /* 0x00000009ff007c0c */ /* 0x000fe2000bf25310 */
[----:B------:R-:W-:Y:S01]  /*6720*/  IMAD.WIDE.U32 R4, R7, UR4, R16 ;  /* 0x0000000407047c25 */ /* 0x000fe2000f8e0010 */
[----:B------:R-:W-:-:S03]  /*6730*/  ULDC UR4, c[0x0][0x150] ;  /* 0x0000540000047ab9 */ /* 0x000fc60000000800 */
[----:B------:R-:W-:Y:S02]  /*6740*/  IMAD R7, R7, UR5, R6 ;  /* 0x0000000507077c24 */ /* 0x000fe4000f8e0206 */
[----:B------:R-:W-:Y:S01]  /*6750*/  FMUL R6, R9, UR4 ;  /* 0x0000000409067c20 */ /* 0x000fe20008400000 */
[----:B------:R-:W-:Y:S01]  /*6760*/  ULDC UR4, c[0x0][0x618] ;  /* 0x0001860000047ab9 */ /* 0x000fe20000000800 */
[----:B------:R-:W-:Y:S01]  /*6770*/  ULDC UR5, c[0x0][0x154] ;  /* 0x0000550000057ab9 */ /* 0x000fe20000000800 */
[----:B------:R-:W-:-:S03]  /*6780*/  IMAD.IADD R5, R5, 0x1, R7 ;  /* 0x0000000105057824 */ /* 0x000fc600078e0207 */
[----:B------:R-:W3:Y:S02]  /*6790*/  F2I.U32.TRUNC.NTZ R6, R6 ;  /* 0x0000000600067305 */ /* 0x000ee4000020f000 */
[----:B------:R-:W-:Y:S02]  /*67a0*/  SHF.R.U64 R9, R4, UR4, R5 ;  /* 0x0000000404097c19 */ /* 0x000fe40008001205 */
[----:B-1----:R-:W-:-:S05]  /*67b0*/  I2FP.F32.U32 R4, R14 ;  /* 0x0000000e00047245 */ /* 0x002fca0000201000 */
[----:B------:R-:W-:Y:S01]  /*67c0*/  FMUL R22, R4, UR5 ;  /* 0x0000000504167c20 */ /* 0x000fe20008400000 */
[----:B------:R-:W-:Y:S01]  /*67d0*/  SHF.R.U32.HI R4, RZ, UR4, R5 ;  /* 0x00000004ff047c19 */ /* 0x000fe20008011605 */
[----:B------:R-:W-:-:S03]  /*67e0*/  ULDC UR4, c[0x0][0x658] ;  /* 0x0001960000047ab9 */ /* 0x000fc60000000800 */
[--C-:B------:R-:W-:Y:S01]  /*67f0*/  SHF.R.U64 R20, R9, UR6, R4.reuse ;  /* 0x0000000609147c19 */ /* 0x100fe20008001204 */
[----:B------:R-:W1:Y:S01]  /*6800*/  F2I.U32.TRUNC.NTZ R22, R22 ;  /* 0x0000001600167305 */ /* 0x000e62000020f000 */
[----:B------:R-:W-:Y:S01]  /*6810*/  SHF.R.U32.HI R5, RZ, UR6, R4 ;  /* 0x00000006ff057c19 */ /* 0x000fe20008011604 */
[----:B---3--:R-:W-:-:S03]  /*6820*/  IMAD.MOV R6, RZ, RZ, -R6 ;  /* 0x000000ffff067224 */ /* 0x008fc600078e0a06 */
[----:B------:R-:W-:Y:S01]  /*6830*/  SHF.R.U64 R19, R20, UR4, R5 ;  /* 0x0000000414137c19 */ /* 0x000fe20008001205 */
[----:B--2---:R-:W-:Y:S01]  /*6840*/  IMAD R15, R24, R6, R15 ;  /* 0x00000006180f7224 */ /* 0x004fe200078e020f */
[----:B------:R-:W-:-:S03]  /*6850*/  SHF.R.U32.HI R23, RZ, UR4, R5 ;  /* 0x00000004ff177c19 */ /* 0x000fc60008011605 */
[----:B------:R-:W-:Y:S02]  /*6860*/  IMAD.MOV.U32 R4, RZ, RZ, R19 ;  /* 0x000000ffff047224 */ /* 0x000fe400078e0013 */
[----:B------:R-:W-:Y:S01]  /*6870*/  IMAD.MOV.U32 R5, RZ, RZ, R23 ;  /* 0x000000ffff057224 */ /* 0x000fe200078e0017 */
[----:B-1----:R-:W-:Y:S06]  /*6880*/  @!P1 BRA `(.L_x_177) ;  /* 0x0000000000289947 */ /* 0x002fec0003800000 */
[----:B------:R-:W-:Y:S02]  /*6890*/  ULDC UR4, c[0x0][0x64c] ;  /* 0x0001930000047ab9 */ /* 0x000fe40000000800 */
[----:B------:R-:W-:-:S05]  /*68a0*/  IADD3 R5, P1, R19, UR4, RZ ;  /* 0x0000000413057c10 */ /* 0x000fca000ff3e0ff */
[----:B------:R-:W-:-:S04]  /*68b0*/  IMAD.X R23, RZ, RZ, R23, P1 ;  /* 0x000000ffff177224 */ /* 0x000fc800008e0617 */
[----:B------:R-:W-:-:S04]  /*68c0*/  IMAD.WIDE.U32 R6, R23, UR8, RZ ;  /* 0x0000000817067c25 */ /* 0x000fc8000f8e00ff */
[----:B------:R-:W-:-:S04]  /*68d0*/  IMAD.WIDE.U32 R6, P1, R5, UR9, R6 ;  /* 0x0000000905067c25 */ /* 0x000fc8000f820006 */
[----:B------:R-:W-:-:S04]  /*68e0*/  IMAD.WIDE.U32 R4, R5, UR8, RZ ;  /* 0x0000000805047c25 */ /* 0x000fc8000f8e00ff */
[----:B------:R-:W-:Y:S01]  /*68f0*/  IMAD.MOV.U32 R4, RZ, RZ, R7 ;  /* 0x000000ffff047224 */ /* 0x000fe200078e0007 */
[----:B------:R-:W-:Y:S01]  /*6900*/  IADD3 RZ, P3, R5, R6, RZ ;  /* 0x0000000605ff7210 */ /* 0x000fe20007f7e0ff */
[----:B------:R-:W-:-:S04]  /*6910*/  IMAD.X R5, RZ, RZ, RZ, P1 ;  /* 0x000000ffff057224 */ /* 0x000fc800008e06ff */
[----:B------:R-:W-:-:S08]  /*6920*/  IMAD.WIDE.U32.X R4, R23, UR9, R4, P3 ;  /* 0x0000000917047c25 */ /* 0x000fd000098e0404 */
.L_x_177:
[----:B------:R-:W-:Y:S01]  /*6930*/  ISETP.NE.AND P1, PT, R2, 0x1, PT ;  /* 0x000000010200780c */ /* 0x000fe20003f25270 */
[----:B------:R-:W-:Y:S01]  /*6940*/  ULDC UR4, c[0x0][0x648] ;  /* 0x0001920000047ab9 */ /* 0x000fe20000000800 */
[----:B------:R-:W-:Y:S01]  /*6950*/  LOP3.LUT R20, R20, UR16, RZ, 0xc0, !PT ;  /* 0x0000001014147c12 */ /* 0x000fe2000f8ec0ff */
[----:B------:R-:W-:Y:S01]  /*6960*/  IMAD.MOV R22, RZ, RZ, -R22 ;  /* 0x000000ffff167224 */ /* 0x000fe200078e0a16 */
[----:B------:R-:W-:Y:S01]  /*6970*/  SHF.R.U64 R5, R4, UR4, R5 ;  /* 0x0000000404057c19 */ /* 0x000fe20008001205 */
[----:B------:R-:W-:Y:S01]  /*6980*/  ULDC UR4, c[0x0][0x638] ;  /* 0x00018e0000047ab9 */ /* 0x000fe20000000800 */
[----:B------:R-:W-:Y:S01]  /*6990*/  LOP3.LUT R6, R9, UR15, RZ, 0xc0, !PT ;  /* 0x0000000f09067c12 */ /* 0x000fe2000f8ec0ff */
[----:B------:R-:W-:Y:S02]  /*69a0*/  ULDC UR5, c[0x0][0x610] ;  /* 0x0001840000057ab9 */ /* 0x000fe40000000800 */
[----:B------:R-:W-:Y:S02]  /*69b0*/  IMAD.MOV R4, RZ, RZ, -R5 ;  /* 0x000000ffff047224 */ /* 0x000fe400078e0a05 */
[----:B------:R-:W-:-:S02]  /*69c0*/  IMAD R20, R5, UR17, R20 ;  /* 0x0000001105147c24 */ /* 0x000fc4000f8e0214 */
[----:B0-----:R-:W-:Y:S02]  /*69d0*/  @P1 IMAD R15, R21, R22, R14 ;  /* 0x00000016150f1224 */ /* 0x001fe400078e020e */
[----:B------:R-:W-:Y:S01]  /*69e0*/  IMAD R19, R4, UR4, R19 ;  /* 0x0000000404137c24 */ /* 0x000fe2000f8e0213 */
[----:B------:R-:W-:Y:S01]  /*69f0*/  ULDC UR4, c[0x0][0x600] ;  /* 0x0001800000047ab9 */ /* 0x000fe20000000800 */
[----:B------:R-:W-:Y:S02]  /*6a00*/  IMAD R15, R20, UR5, R15 ;  /* 0x00000005140f7c24 */ /* 0x000fe4000f8e020f */
[----:B------:R-:W-:Y:S02]  /*6a10*/  IMAD R6, R19, UR4, R6 ;  /* 0x0000000413067c24 */ /* 0x000fe4000f8e0206 */
[----:B------:R-:W-:-:S03]  /*6a20*/  IMAD.MOV.U32 R4, RZ, RZ, 0x1 ;  /* 0x00000001ff047424 */ /* 0x000fc600078e00ff */
[----:B------:R-:W-:Y:S02]  /*6a30*/  SEL R20, R6, R15, !P1 ;  /* 0x0000000f06147207 */ /* 0x000fe40004800000 */
[----:B------:R-:W-:-:S07]  /*6a40*/  SEL R19, R15, R6, !P1 ;  /* 0x000000060f137207 */ /* 0x000fce0004800000 */
.L_x_175:
[----:B------:R-:W-:Y:S05]  /*6a50*/  BSYNC B1 ;  /* 0x0000000000017941 */ /* 0x000fea0003800000 */
.L_x_174:
[----:B------:R-:W-:-:S13]  /*6a60*/  LOP3.LUT P1, RZ, R4, 0xff, RZ, 0xc0, !PT ;  /* 0x000000ff04ff7812 */ /* 0x000fda000782c0ff */
[----:B------:R-:W-:Y:S05]  /*6a70*/  @P1 BRA `(.L_x_178) ;  /* 0xfffffff4004c1947 */ /* 0x000fea000383ffff */
[----:B------:R-:W-:Y:S05]  /*6a80*/  BSYNC B0 ;  /* 0x0000000000007941 */ /* 0x000fea0003800000 */
.L_x_166:
[----:B------:R-:W-:-:S03]  /*6a90*/  UMOV UR4, 0xffffffff ;  /* 0xffffffff00047882 */ /* 0x000fc60000000000 */
[----:B------:R-:W-:Y:S05]  /*6aa0*/  BRA.DIV UR4, `(.L_x_179) ;  /* 0x0000000604807947 */ /* 0x000fea000b800000 */
[----:B------:R-:W-:-:S13]  /*6ab0*/  ELECT P6, URZ, PT ;  /* 0x00000000003f782f */ /* 0x000fda00038c0000 */
.L_x_196:
[----:B------:R-:W-:Y:S04]  /*6ac0*/  BSSY B0, `(.L_x_180) ;  /* 0x0000046000007945 */ /* 0x000fe80003800000 */
[----:B------:R-:W-:Y:S05]  /*6ad0*/  @!P6 BRA `(.L_x_181) ;  /* 0x000000040010e947 */ /* 0x000fea0003800000 */
[----:B------:R-:W-:-:S04]  /*6ae0*/  LOP3.LUT R18, R18, 0x2, RZ, 0xfc, !PT ;  /* 0x0000000212127812 */ /* 0x000fc800078efcff */
[----:B------:R-:W-:-:S13]  /*6af0*/  ISETP.NE.AND P0, PT, R18, 0x3, PT ;  /* 0x000000031200780c */ /* 0x000fda0003f05270 */
[----:B------:R-:W-:Y:S05]  /*6b00*/  @!P0 BRA `(.L_x_182) ;  /* 0x0000000000048947 */ /* 0x000fea0003800000 */
[----:B------:R-:W-:Y:S01]  /*6b10*/  BPT.TRAP 0x1 ;  /* 0x000000040000795c */ /* 0x000fe20000300000 */
.L_x_182:
[----:B------:R-:W0:Y:S01]  /*6b20*/  S2R R3, SR_CgaCtaId ;  /* 0x0000000000037919 */ /* 0x000e220000008800 */
[----:B------:R-:W-:-:S04]  /*6b30*/  MOV R2, 0x400 ;  /* 0x0000040000027802 */ /* 0x000fc80000000f00 */
[----:B0-----:R-:W-:Y:S02]  /*6b40*/  LEA R3, R3, R2, 0x18 ;  /* 0x0000000203037211 */ /* 0x001fe400078ec0ff */
[----:B------:R-:W-:-:S03]  /*6b50*/  SHF.L.U32 R2, R0, 0x1f, RZ ;  /* 0x0000001f00027819 */ /* 0x000fc600000006ff */
[----:B------:R-:W-:-:S04]  /*6b60*/  VIADD R3, R3, 0x38 ;  /* 0x0000003803037836 */ /* 0x000fc80000000000 */
[C---:B------:R-:W-:Y:S02]  /*6b70*/  IMAD R7, R12.reuse, 0x8, R3 ;  /* 0x000000080c077824 */ /* 0x040fe400078e0203 */
[----:B------:R-:W-:Y:S02]  /*6b80*/  VIADD R12, R12, 0x1 ;  /* 0x000000010c0c7836 */ /* 0x000fe40000000000 */
[----:B------:R-:W0:Y:S03]  /*6b90*/  SYNCS.PHASECHK.TRANS64.TRYWAIT P0, [R7+URZ], R2 ;  /* 0x00000002070075a7 */ /* 0x000e26000800017f */
[----:B------:R-:W-:-:S04]  /*6ba0*/  ISETP.NE.AND P1, PT, R12, 0x7, PT ;  /* 0x000000070c00780c */ /* 0x000fc80003f25270 */
[----:B------:R-:W-:Y:S02]  /*6bb0*/  SEL R5, RZ, 0x1, P1 ;  /* 0x00000001ff057807 */ /* 0x000fe40000800000 */
[----:B------:R-:W-:Y:S02]  /*6bc0*/  SEL R12, R12, RZ, P1 ;  /* 0x000000ff0c0c7207 */ /* 0x000fe40000800000 */
[----:B------:R-:W-:-:S03]  /*6bd0*/  LOP3.LUT R5, R0, R5, RZ, 0x3c, !PT ;  /* 0x0000000500057212 */ /* 0x000fc600078e3cff */
[----:B------:R-:W-:Y:S01]  /*6be0*/  IMAD R9, R12, 0x8, R3 ;  /* 0x000000080c097824 */ /* 0x000fe200078e0203 */
[----:B------:R-:W-:Y:S01]  /*6bf0*/  SHF.L.U32 R4, R5, 0x1f, RZ ;  /* 0x0000001f05047819 */ /* 0x000fe200000006ff */
[----:B0-----:R-:W-:Y:S06]  /*6c00*/  @!P0 BRA `(.L_x_183) ;  /* 0x0000000400488947 */ /* 0x001fec0003800000 */
.L_x_197:
[----:B------:R-:W1:Y:S01]  /*6c10*/  SYNCS.PHASECHK.TRANS64.TRYWAIT P0, [R9+URZ], R4 ;  /* 0x00000004090075a7 */ /* 0x000e62000800017f */
[----:B------:R-:W-:-:S05]  /*6c20*/  VIADD R0, R12, 0x1 ;  /* 0x000000010c007836 */ /* 0x000fca0000000000 */
[----:B------:R-:W-:-:S04]  /*6c30*/  ISETP.NE.AND P1, PT, R0, 0x7, PT ;  /* 0x000000070000780c */ /* 0x000fc80003f25270 */
[----:B0-----:R-:W-:Y:S02]  /*6c40*/  SEL R2, RZ, 0x1, P1 ;  /* 0x00000001ff027807 */ /* 0x001fe40000800000 */
[----:B------:R-:W-:Y:S02]  /*6c50*/  SEL R0, R0, RZ, P1 ;  /* 0x000000ff00007207 */ /* 0x000fe40000800000 */
[----:B------:R-:W-:-:S03]  /*6c60*/  LOP3.LUT R7, R5, R2, RZ, 0x3c, !PT ;  /* 0x0000000205077212 */ /* 0x000fc600078e3cff */
[----:B------:R-:W-:Y:S01]  /*6c70*/  IMAD R6, R0, 0x8, R3 ;  /* 0x0000000800067824 */ /* 0x000fe200078e0203 */
[----:B------:R-:W-:Y:S01]  /*6c80*/  SHF.L.U32 R5, R7, 0x1f, RZ ;  /* 0x0000001f07057819 */ /* 0x000fe200000006ff */
[----:B-1----:R-:W-:Y:S06]  /*6c90*/  @!P0 BRA `(.L_x_184) ;  /* 0x0000000400388947 */ /* 0x002fec0003800000 */
.L_x_198:
[----:B------:R-:W1:Y:S01]  /*6ca0*/  SYNCS.PHASECHK.TRANS64.TRYWAIT P0, [R6+URZ], R5 ;  /* 0x00000005060075a7 */ /* 0x000e62000800017f */
[----:B------:R-:W-:-:S05]  /*6cb0*/  VIADD R0, R0, 0x1 ;  /* 0x0000000100007836 */ /* 0x000fca0000000000 */
[----:B------:R-:W-:-:S04]  /*6cc0*/  ISETP.NE.AND P1, PT, R0, 0x7, PT ;  /* 0x000000070000780c */ /* 0x000fc80003f25270 */
[----:B------:R-:W-:Y:S02]  /*6cd0*/  SEL R2, RZ, 0x1, P1 ;  /* 0x00000001ff027807 */ /* 0x000fe40000800000 */
[----:B------:R-:W-:Y:S02]  /*6ce0*/  SEL R0, R0, RZ, P1 ;  /* 0x000000ff00007207 */ /* 0x000fe40000800000 */
[----:B------:R-:W-:-:S03]  /*6cf0*/  LOP3.LUT R7, R7, R2, RZ, 0x3c, !PT ;  /* 0x0000000207077212 */ /* 0x000fc600078e3cff */
[----:B0-----:R-:W-:Y:S01]  /*6d00*/  IMAD R9, R0, 0x8, R3 ;  /* 0x0000000800097824 */ /* 0x001fe200078e0203 */
[----:B------:R-:W-:Y:S01]  /*6d10*/  SHF.L.U32 R4, R7, 0x1f, RZ ;  /* 0x0000001f07047819 */ /* 0x000fe200000006ff */
[----:B-1----:R-:W-:Y:S06]  /*6d20*/  @!P0 BRA `(.L_x_185) ;  /* 0x0000000400288947 */ /* 0x002fec0003800000 */
.L_x_199:
        /* <DEDUP_REMOVED lines=9> */
.L_x_200:
        /* <DEDUP_REMOVED lines=9> */
.L_x_201:
[----:B------:R-:W1:Y:S01]  /*6e50*/  SYNCS.PHASECHK.TRANS64.TRYWAIT P0, [R9+URZ], R4 ;  /* 0x00000004090075a7 */ /* 0x000e62000800017f */
[----:B------:R-:W-:-:S05]  /*6e60*/  VIADD R0, R0, 0x1 ;  /* 0x0000000100007836 */ /* 0x000fca0000000000 */
[----:B------:R-:W-:-:S04]  /*6e70*/  ISETP.NE.AND P1, PT, R0, 0x7, PT ;  /* 0x000000070000780c */ /* 0x000fc80003f25270 */
[----:B------:R-:W-:Y:S02]  /*6e80*/  SEL R2, RZ, 0x1, P1 ;  /* 0x00000001ff027807 */ /* 0x000fe40000800000 */
[----:B------:R-:W-:Y:S02]  /*6e90*/  SEL R0, R0, RZ, P1 ;  /* 0x000000ff00007207 */ /* 0x000fe40000800000 */
[----:B------:R-:W-:Y:S01]  /*6ea0*/  LOP3.LUT R2, R7, R2, RZ, 0x3c, !PT ;  /* 0x0000000207027212 */ /* 0x000fe200078e3cff */
[----:B-1----:R-:W-:Y:S06]  /*6eb0*/  @!P0 BRA `(.L_x_188) ;  /* 0x0000000400008947 */ /* 0x002fec0003800000 */
.L_x_202:
[----:B------:R-:W-:Y:S01]  /*6ec0*/  IMAD R3, R0, 0x8, R3 ;  /* 0x0000000800037824 */ /* 0x000fe200078e0203 */
[----:B------:R-:W-:-:S07]  /*6ed0*/  SHF.L.U32 R0, R2, 0x1f, RZ ;  /* 0x0000001f02007819 */ /* 0x000fce00000006ff */
.L_x_189:
[----:B--2---:R2:W3:Y:S02]  /*6ee0*/  SYNCS.PHASECHK.TRANS64.TRYWAIT P0, [R3+URZ], R0 ;  /* 0x00000000030075a7 */ /* 0x0044e4000800017f */
[----:B---3--:R-:W-:Y:S05]  /*6ef0*/  @!P0 NANOSLEEP.SYNCS 0x989680 ;  /* 0x009896800000895d */ /* 0x008fea0003900000 */
[----:B------:R-:W3:Y:S02]  /*6f00*/  @!P0 SYNCS.PHASECHK.TRANS64 P0, [R3+URZ], R0 ;  /* 0x00000000030085a7 */ /* 0x000ee4000800007f */
[----:B---3--:R-:W-:Y:S05]  /*6f10*/  @!P0 BRA `(.L_x_189) ;  /* 0xfffffffc00f08947 */ /* 0x008fea000383ffff */
.L_x_181:
[----:B------:R-:W-:Y:S05]  /*6f20*/  BSYNC B0 ;  /* 0x0000000000007941 */ /* 0x000fea0003800000 */
.L_x_180:
[----:B------:R-:W-:Y:S05]  /*6f30*/  EXIT ;  /* 0x000000000000794d */ /* 0x000fea0003800000 */
.L_x_17:
[----:B-1----:R1:W2:Y:S02]  /*6f40*/  SYNCS.PHASECHK.TRANS64.TRYWAIT P1, [R3+URZ], R0 ;  /* 0x00000000030075a7 */ /* 0x0022a4000802017f */
[----:B--2---:R-:W-:Y:S05]  /*6f50*/  @!P1 NANOSLEEP.SYNCS 0x989680 ;  /* 0x009896800000995d */ /* 0x004fea0003900000 */
[----:B------:R-:W2:Y:S02]  /*6f60*/  @!P1 SYNCS.PHASECHK.TRANS64 P1, [R3+URZ], R0 ;  /* 0x00000000030095a7 */ /* 0x000ea4000802007f */
[----:B--2---:R-:W-:Y:S05]  /*6f70*/  @!P1 BRA `(.L_x_17) ;  /* 0xfffffffc00f09947 */ /* 0x004fea000383ffff */
[----:B------:R-:W-:Y:S05]  /*6f80*/  BRA `(.L_x_16) ;  /* 0xffffffa400647947 */ /* 0x000fea000383ffff */
.L_x_22:
[----:B-1----:R1:W2:Y:S02]  /*6f90*/  SYNCS.PHASECHK.TRANS64.TRYWAIT P1, [R5+URZ], R4 ;  /* 0x00000004050075a7 */ /* 0x0022a4000802017f */
[----:B--2---:R-:W-:Y:S05]  /*6fa0*/  @!P1 NANOSLEEP.SYNCS 0x989680 ;  /* 0x009896800000995d */ /* 0x004fea0003900000 */
[----:B------:R-:W2:Y:S02]  /*6fb0*/  @!P1 SYNCS.PHASECHK.TRANS64 P1, [R5+URZ], R4 ;  /* 0x00000004050095a7 */ /* 0x000ea4000802007f */
[----:B--2---:R-:W-:Y:S05]  /*6fc0*/  @!P1 BRA `(.L_x_22) ;  /* 0xfffffffc00f09947 */ /* 0x004fea000383ffff */
[----:B------:R-:W-:Y:S05]  /*6fd0*/  BRA `(.L_x_21) ;  /* 0xffffffa800407947 */ /* 0x000fea000383ffff */
.L_x_167:
[----:B------:R-:W-:Y:S01]  /*6fe0*/  BSSY B1, `(.L_x_190) ;  /* 0x0000006000017945 */ /* 0x000fe20003800000 */
[----:B------:R-:W-:-:S07]  /*6ff0*/  IMAD.MOV.U32 R15, RZ, RZ, -0x1 ;  /* 0xffffffffff0f7424 */ /* 0x000fce00078e00ff */
[----:B------:R-:W-:Y:S05]  /*7000*/  WARPSYNC.COLLECTIVE R15, `(.L_x_191) ;  /* 0x000000000f0c7348 */ /* 0x000fea0003c00000 */
[----:B------:R-:W-:Y:S02]  /*7010*/  ELECT P6, UR62, PT ;  /* 0x00000000003e782f */ /* 0x000fe400038c0000 */
[----:B------:R-:W-:Y:S01]  /*7020*/  MOV R14, UR62 ;  /* 0x0000003e000e7c02 */ /* 0x000fe20008000f00 */
[----:B------:R-:W-:Y:S10]  /*7030*/  ENDCOLLECTIVE ;  /* 0x000000000000791b */ /* 0x000ff40003800000 */
.L_x_191:
[----:B------:R-:W-:Y:S05]  /*7040*/  BSYNC B1 ;  /* 0x0000000000017941 */ /* 0x000fea0003800000 */
.L_x_190:
[----:B------:R-:W-:Y:S05]  /*7050*/  BRA `(.L_x_192) ;  /* 0xffffffec00e07947 */ /* 0x000fea000383ffff */
.L_x_170:
[----:B0-----:R0:W1:Y:S02]  /*7060*/  SYNCS.PHASECHK.TRANS64.TRYWAIT P1, [R14+URZ+0x38], R7 ;  /* 0x000038070e0075a7 */ /* 0x001064000802017f */
[----:B-1----:R-:W-:Y:S05]  /*7070*/  @!P1 NANOSLEEP.SYNCS 0x989680 ;  /* 0x009896800000995d */ /* 0x002fea0003900000 */
[----:B------:R-:W1:Y:S02]  /*7080*/  @!P1 SYNCS.PHASECHK.TRANS64 P1, [R14+URZ+0x38], R7 ;  /* 0x000038070e0095a7 */ /* 0x000e64000802007f */
[----:B-1----:R-:W-:Y:S05]  /*7090*/  @!P1 BRA `(.L_x_170) ;  /* 0xfffffffc00f09947 */ /* 0x002fea000383ffff */
[----:B------:R-:W-:Y:S05]  /*70a0*/  BRA `(.L_x_193) ;  /* 0xfffffff000147947 */ /* 0x000fea000383ffff */
.L_x_179:
[----:B------:R-:W-:Y:S01]  /*70b0*/  BSSY B0, `(.L_x_194) ;  /* 0x0000006000007945 */ /* 0x000fe20003800000 */
[----:B------:R-:W-:-:S07]  /*70c0*/  IMAD.MOV.U32 R15, RZ, RZ, -0x1 ;  /* 0xffffffffff0f7424 */ /* 0x000fce00078e00ff */
[----:B------:R-:W-:Y:S05]  /*70d0*/  WARPSYNC.COLLECTIVE R15, `(.L_x_195) ;  /* 0x000000000f0c7348 */ /* 0x000fea0003c00000 */
[----:B------:R-:W-:Y:S02]  /*70e0*/  ELECT P6, UR62, PT ;  /* 0x00000000003e782f */ /* 0x000fe400038c0000 */
[----:B------:R-:W-:Y:S01]  /*70f0*/  MOV R14, UR62 ;  /* 0x0000003e000e7c02 */ /* 0x000fe20008000f00 */
[----:B------:R-:W-:Y:S10]  /*7100*/  ENDCOLLECTIVE ;  /* 0x000000000000791b */ /* 0x000ff40003800000 */
.L_x_195:
[----:B------:R-:W-:Y:S05]  /*7110*/  BSYNC B0 ;  /* 0x0000000000007941 */ /* 0x000fea0003800000 */
.L_x_194:
[----:B------:R-:W-:Y:S05]  /*7120*/  BRA `(.L_x_196) ;  /* 0xfffffff800647947 */ /* 0x000fea000383ffff */
.L_x_183:
[----:B0-----:R0:W1:Y:S02]  /*7130*/  SYNCS.PHASECHK.TRANS64.TRYWAIT P0, [R7+URZ], R2 ;  /* 0x00000002070075a7 */ /* 0x001064000800017f */
[----:B-1----:R-:W-:Y:S05]  /*7140*/  @!P0 NANOSLEEP.SYNCS 0x989680 ;  /* 0x009896800000895d */ /* 0x002fea0003900000 */
[----:B------:R-:W1:Y:S02]  /*7150*/  @!P0 SYNCS.PHASECHK.TRANS64 P0, [R7+URZ], R2 ;  /* 0x00000002070085a7 */ /* 0x000e64000800007f */
[----:B-1----:R-:W-:Y:S05]  /*7160*/  @!P0 BRA `(.L_x_183) ;  /* 0xfffffffc00f08947 */ /* 0x002fea000383ffff */
[----:B------:R-:W-:Y:S05]  /*7170*/  BRA `(.L_x_197) ;  /* 0xfffffff800a47947 */ /* 0x000fea000383ffff */
.L_x_184:
[----:B0-----:R0:W1:Y:S02]  /*7180*/  SYNCS.PHASECHK.TRANS64.TRYWAIT P0, [R9+URZ], R4 ;  /* 0x00000004090075a7 */ /* 0x001064000800017f */
[----:B-1----:R-:W-:Y:S05]  /*7190*/  @!P0 NANOSLEEP.SYNCS 0x989680 ;  /* 0x009896800000895d */ /* 0x002fea0003900000 */
[----:B------:R-:W1:Y:S02]  /*71a0*/  @!P0 SYNCS.PHASECHK.TRANS64 P0, [R9+URZ], R4 ;  /* 0x00000004090085a7 */ /* 0x000e64000800007f */
[----:B-1----:R-:W-:Y:S05]  /*71b0*/  @!P0 BRA `(.L_x_184) ;  /* 0xfffffffc00f08947 */ /* 0x002fea000383ffff */
[----:B------:R-:W-:Y:S05]  /*71c0*/  BRA `(.L_x_198) ;  /* 0xfffffff800b47947 */ /* 0x000fea000383ffff */
.L_x_185:
[----:B0-----:R0:W1:Y:S02]  /*71d0*/  SYNCS.PHASECHK.TRANS64.TRYWAIT P0, [R6+URZ], R5 ;  /* 0x00000005060075a7 */ /* 0x001064000800017f */
[----:B-1----:R-:W-:Y:S05]  /*71e0*/  @!P0 NANOSLEEP.SYNCS 0x989680 ;  /* 0x009896800000895d */ /* 0x002fea0003900000 */
[----:B------:R-:W1:Y:S02]  /*71f0*/  @!P0 SYNCS.PHASECHK.TRANS64 P0, [R6+URZ], R5 ;  /* 0x00000005060085a7 */ /* 0x000e64000800007f */
[----:B-1----:R-:W-:Y:S05]  /*7200*/  @!P0 BRA `(.L_x_185) ;  /* 0xfffffffc00f08947 */ /* 0x002fea000383ffff */
[----:B------:R-:W-:Y:S05]  /*7210*/  BRA `(.L_x_199) ;  /* 0xfffffff800c47947 */ /* 0x000fea000383ffff */
.L_x_186:
[----:B0-----:R0:W1:Y:S02]  /*7220*/  SYNCS.PHASECHK.TRANS64.TRYWAIT P0, [R9+URZ], R4 ;  /* 0x00000004090075a7 */ /* 0x001064000800017f */
[----:B-1----:R-:W-:Y:S05]  /*7230*/  @!P0 NANOSLEEP.SYNCS 0x989680 ;  /* 0x009896800000895d */ /* 0x002fea0003900000 */
[----:B------:R-:W1:Y:S02]  /*7240*/  @!P0 SYNCS.PHASECHK.TRANS64 P0, [R9+URZ], R4 ;  /* 0x00000004090085a7 */ /* 0x000e64000800007f */
[----:B-1----:R-:W-:Y:S05]  /*7250*/  @!P0 BRA `(.L_x_186) ;  /* 0xfffffffc00f08947 */ /* 0x002fea000383ffff */
[----:B------:R-:W-:Y:S05]  /*7260*/  BRA `(.L_x_200) ;  /* 0xfffffff800d47947 */ /* 0x000fea000383ffff */
.L_x_187:
[----:B0-----:R0:W1:Y:S02]  /*7270*/  SYNCS.PHASECHK.TRANS64.TRYWAIT P0, [R6+URZ], R5 ;  /* 0x00000005060075a7 */ /* 0x001064000800017f */
[----:B-1----:R-:W-:Y:S05]  /*7280*/  @!P0 NANOSLEEP.SYNCS 0x989680 ;  /* 0x009896800000895d */ /* 0x002fea0003900000 */
[----:B------:R-:W1:Y:S02]  /*7290*/  @!P0 SYNCS.PHASECHK.TRANS64 P0, [R6+URZ], R5 ;  /* 0x00000005060085a7 */ /* 0x000e64000800007f */
[----:B-1----:R-:W-:Y:S05]  /*72a0*/  @!P0 BRA `(.L_x_187) ;  /* 0xfffffffc00f08947 */ /* 0x002fea000383ffff */
[----:B------:R-:W-:Y:S05]  /*72b0*/  BRA `(.L_x_201) ;  /* 0xfffffff800e47947 */ /* 0x000fea000383ffff */
.L_x_188:
[----:B-1----:R1:W2:Y:S02]  /*72c0*/  SYNCS.PHASECHK.TRANS64.TRYWAIT P0, [R9+URZ], R4 ;  /* 0x00000004090075a7 */ /* 0x0022a4000800017f */
[----:B--2---:R-:W-:Y:S05]  /*72d0*/  @!P0 NANOSLEEP.SYNCS 0x989680 ;  /* 0x009896800000895d */ /* 0x004fea0003900000 */
[----:B------:R-:W2:Y:S02]  /*72e0*/  @!P0 SYNCS.PHASECHK.TRANS64 P0, [R9+URZ], R4 ;  /* 0x00000004090085a7 */ /* 0x000ea4000800007f */
[----:B--2---:R-:W-:Y:S05]  /*72f0*/  @!P0 BRA `(.L_x_188) ;  /* 0xfffffffc00f08947 */ /* 0x004fea000383ffff */
[----:B------:R-:W-:Y:S05]  /*7300*/  BRA `(.L_x_202) ;  /* 0xfffffff800ec7947 */ /* 0x000fea000383ffff */
.L_x_203:
[----:B------:R-:W-:-:S00]  /*7310*/  BRA `(.L_x_203) ;  /* 0xfffffffc00fc7947 */ /* 0x000fc0000383ffff */
[----:B------:R-:W-:-:S00]  /*7320*/  NOP ;  /* 0x0000000000007918 */ /* 0x000fc00000000000 */
        /* <DEDUP_REMOVED lines=13> */
.L_x_204:


//--------------------- .nv.global.init           --------------------------
	.section	.nv.global.init,"aw",@progbits
.nv.global.init:
	.type		$str$22,@object
	.size		$str$22,($str$23 - $str$22)
$str$22:
        /*0000*/ 	.byte	0x6b, 0x5f, 0x74, 0x69, 0x6c, 0x65, 0x5f, 0x63, 0x6f, 0x75, 0x6e, 0x74, 0x20, 0x3e, 0x3d, 0x20
        /*0010*/ 	.byte	0x31, 0x00
	.type		$str$23,@object
	.size		$str$23,(__unnamed_1 - $str$23)
$str$23:
        /*0012*/ 	.byte	0x2f, 0x74, 0x6d, 0x70, 0x2f, 0x63, 0x75, 0x74, 0x6c, 0x61, 0x73, 0x73, 0x5f, 0x73, 0x77, 0x65
        /*0022*/ 	.byte	0x65, 0x70, 0x5f, 0x73, 0x72, 0x63, 0x2f, 0x69, 0x6e, 0x63, 0x6c, 0x75, 0x64, 0x65, 0x2f, 0x63
        /*0032*/ 	.byte	0x75, 0x74, 0x6c, 0x61, 0x73, 0x73, 0x2f, 0x67, 0x65, 0x6d, 0x6d, 0x2f, 0x63, 0x6f, 0x6c, 0x6c
        /*0042*/ 	.byte	0x65, 0x63, 0x74, 0x69, 0x76, 0x65, 0x2f, 0x73, 0x6d, 0x39, 0x30, 0x5f, 0x6d, 0x6d, 0x61, 0x5f
        /*0052*/ 	.byte	0x74, 0x6d, 0x61, 0x5f, 0x67, 0x6d, 0x6d, 0x61, 0x5f, 0x73, 0x73, 0x5f, 0x77, 0x61, 0x72, 0x70
        /*0062*/ 	.byte	0x73, 0x70, 0x65, 0x63, 0x69, 0x61, 0x6c, 0x69, 0x7a, 0x65, 0x64, 0x2e, 0x68, 0x70, 0x70, 0x00
	.type		__unnamed_1,@object
	.size		__unnamed_1,(.L_0 - __unnamed_1)
__unnamed_1:
        /*0072*/ 	.byte	0x76, 0x6f, 0x69, 0x64, 0x20, 0x63, 0x75, 0x74, 0x6c, 0x61, 0x73, 0x73, 0x3a, 0x3a, 0x67, 0x65
        /* <DEDUP_REMOVED lines=172> */
        /*0b42*/ 	.byte	0x74, 0x79, 0x5d, 0x00
.L_0:


//--------------------- .nv.shared._ZN7cutlass13device_kernelINS_4gemm6kernel13GemmUniversalIN4cute5tupleIJiiiiEEENS1_10collective13CollectiveMmaINS1_34MainloopSm90TmaGmmaWarpSpecializedILi7ENS5_IJNS4_1CILi1EEESB_SB_EEENS1_35KernelTmaWarpSpecializedCooperativeEEENS5_IJNSA_ILi128EEESF_SF_EEEaNS5_IJlSB_lEEEaSH_NS4_8TiledMMAINS4_8MMA_AtomIJNS4_4SM904GMMA27MMA_64x128x32_S32S8S8_SS_TNEEEENS4_6LayoutINS5_IJNSA_ILi2EEESB_SB_EEENS5_IJSB_NSA_ILi0EEESR_EEEEENS5_IJNS4_10UnderscoreESU_SU_EEEEENS4_13SM90_TMA_LOADENS4_14ComposedLayoutINS4_7SwizzleILi3ELi4ELi3EEENS4_18smem_ptr_flag_bitsILi8EEENSO_INS5_IJNSA_ILi8EEESF_EEENS5_IJSF_SB_EEEEEEEvNS4_8identityESX_S17_vS18_EENS_8epilogue10collective6detail29Sm90TmaWarpSpecializedAdapterINS1B_15DefaultEpilogueIaSH_SH_NS1A_6thread17LinearCombinationIaLi1EiiLNS1F_9ScaleType4KindE0ELNS_15FloatRoundStyleE2EaEENS1_15EpilogueDefaultEEEEEvvEEEEvNT_6ParamsE --------------------------
	.section	.nv.shared._ZN7cutlass13device_kernelINS_4gemm6kernel13GemmUniversalIN4cute5tupleIJiiiiEEENS1_10collective13CollectiveMmaINS1_34MainloopSm90TmaGmmaWarpSpecializedILi7ENS5_IJNS4_1CILi1EEESB_SB_EEENS1_35KernelTmaWarpSpecializedCooperativeEEENS5_IJNSA_ILi128EEESF_SF_EEEaNS5_IJlSB_lEEEaSH_NS4_8TiledMMAINS4_8MMA_AtomIJNS4_4SM904GMMA27MMA_64x128x32_S32S8S8_SS_TNEEEENS4_6LayoutINS5_IJNSA_ILi2EEESB_SB_EEENS5_IJSB_NSA_ILi0EEESR_EEEEENS5_IJNS4_10UnderscoreESU_SU_EEEEENS4_13SM90_TMA_LOADENS4_14ComposedLayoutINS4_7SwizzleILi3ELi4ELi3EEENS4_18smem_ptr_flag_bitsILi8EEENSO_INS5_IJNSA_ILi8EEESF_EEENS5_IJSF_SB_EEEEEEEvNS4_8identityESX_S17_vS18_EENS_8epilogue10collective6detail29Sm90TmaWarpSpecializedAdapterINS1B_15DefaultEpilogueIaSH_SH_NS1A_6thread17LinearCombinationIaLi1EiiLNS1F_9ScaleType4KindE0ELNS_15FloatRoundStyleE2EaEENS1_15EpilogueDefaultEEEEEvvEEEEvNT_6ParamsE,"aw",@nobits
	.sectionflags	@""
	.align	16
	.zero		1024


//--------------------- .nv.shared.reserved.0     --------------------------
	.section	.nv.shared.reserved.0,"aw",@nobits
	.weak		__nv_reservedSMEM_offset_0_alias
	.size		__nv_reservedSMEM_offset_0_alias, 0, 0
	.other		__nv_reservedSMEM_offset_0_alias,@"STO_CUDA_RESERVED_SHARED STV_DEFAULT"
__nv_reservedSMEM_offset_0_alias:
	.zero		0


//--------------------- .nv.global                --------------------------
	.section	.nv.global,"aw",@nobits
.nv.global:
	.type		_ZN40_INTERNAL_9d0cc8e1_4_k_cu_a7ed679f_316354cute1_E,@object
	.size		_ZN40_INTERNAL_9d0cc8e1_4_k_cu_a7ed679f_316354cute1_E,(_ZN40_INTERNAL_9d0cc8e1_4_k_cu_a7ed679f_316354cuda3std3__45__cpo6cbeginE - _ZN40_INTERNAL_9d0cc8e1_4_k_cu_a7ed679f_316354cute1_E)
_ZN40_INTERNAL_9d0cc8e1_4_k_cu_a7ed679f_316354cute1_E:
	.zero		1
	.type		_ZN40_INTERNAL_9d0cc8e1_4_k_cu_a7ed679f_316354cuda3std3__45__cpo6cbeginE,@object
	.size		_ZN40_INTERNAL_9d0cc8e1_4_k_cu_a7ed679f_316354cuda3std3__45__cpo6cbeginE,(_ZN40_INTERNAL_9d0cc8e1_4_k_cu_a7ed679f_316354cuda3std3__48in_placeE - _ZN40_INTERNAL_9d0cc8e1_4_k_cu_a7ed679f_316354cuda3std3__45__cpo6cbeginE)
_ZN40_INTERNAL_9d0cc8e1_4_k_cu_a7ed679f_316354cuda3std3__45__cpo6cbeginE:
	.zero		1
	.type		_ZN40_INTERNAL_9d0cc8e1_4_k_cu_a7ed679f_316354cuda3std3__48in_placeE,@object
	.size		_ZN40_INTERNAL_9d0cc8e1_4_k_cu_a7ed679f_316354cuda3std3__48in_placeE,(_ZN40_INTERNAL_9d0cc8e1_4_k_cu_a7ed679f_316354cuda3std6ranges3__45__cpo9iter_moveE - _ZN40_INTERNAL_9d0cc8e1_4_k_cu_a7ed679f_316354cuda3std3__48in_placeE)
_ZN40_INTERNAL_9d0cc8e1_4_k_cu_a7ed679f_316354cuda3std3__48in_placeE:
	.zero		1
	.type		_ZN40_INTERNAL_9d0cc8e1_4_k_cu_a7ed679f_316354cuda3std6ranges3__45__cpo9iter_moveE,@object
	.size		_ZN40_INTERNAL_9d0cc8e1_4_k_cu_a7ed679f_316354cuda3std6ranges3__45__cpo9iter_moveE,(_ZN40_INTERNAL_9d0cc8e1_4_k_cu_a7ed679f_316354cuda3std3__45__cpo5beginE - _ZN40_INTERNAL_9d0cc8e1_4_k_cu_a7ed679f_316354cuda3std6ranges3__45__cpo9iter_moveE)
_ZN40_INTERNAL_9d0cc8e1_4_k_cu_a7ed679f_316354cuda3std6ranges3__45__cpo9iter_moveE:
	.zero		1
	.type		_ZN40_INTERNAL_9d0cc8e1_4_k_cu_a7ed679f_316354cuda3std3__45__cpo5beginE,@object
	.size		_ZN40_INTERNAL_9d0cc8e1_4_k_cu_a7ed679f_316354cuda3std3__45__cpo5beginE,(_ZN40_INTERNAL_9d0cc8e1_4_k_cu_a7ed679f_316354cuda3std3__442_GLOBAL__N__9d0cc8e1_4_k_cu_a7ed679f_316356ignoreE - _ZN40_INTERNAL_9d0cc8e1_4_k_cu_a7ed679f_316354cuda3std3__45__cpo5beginE)
_ZN40_INTERNAL_9d0cc8e1_4_k_cu_a7ed679f_316354cuda3std3__45__cpo5beginE:
	.zero		1
	.type		_ZN40_INTERNAL_9d0cc8e1_4_k_cu_a7ed679f_316354cuda3std3__442_GLOBAL__N__9d0cc8e1_4_k_cu_a7ed679f_316356ignoreE,@object
	.size		_ZN40_INTERNAL_9d0cc8e1_4_k_cu_a7ed679f_316354cuda3std3__442_GLOBAL__N__9d0cc8e1_4_k_cu_a7ed679f_316356ignoreE,(_ZN40_INTERNAL_9d0cc8e1_4_k_cu_a7ed679f_316354cute7productE - _ZN40_INTERNAL_9d0cc8e1_4_k_cu_a7ed679f_316354cuda3std3__442_GLOBAL__N__9d0cc8e1_4_k_cu_a7ed679f_316356ignoreE)
_ZN40_INTERNAL_9d0cc8e1_4_k_cu_a7ed679f_316354cuda3std3__442_GLOBAL__N__9d0cc8e1_4_k_cu_a7ed679f_316356ignoreE:
	.zero		1
	.type		_ZN40_INTERNAL_9d0cc8e1_4_k_cu_a7ed679f_316354cute7productE,@object
	.size		_ZN40_INTERNAL_9d0cc8e1_4_k_cu_a7ed679f_316354cute7productE,(_ZN40_INTERNAL_9d0cc8e1_4_k_cu_a7ed679f_316354cuda3std3__45__cpo3endE - _ZN40_INTERNAL_9d0cc8e1_4_k_cu_a7ed679f_316354cute7productE)
_ZN40_INTERNAL_9d0cc8e1_4_k_cu_a7ed679f_316354cute7productE:
	.zero		1
	.type		_ZN40_INTERNAL_9d0cc8e1_4_k_cu_a7ed679f_316354cuda3std3__45__cpo3endE,@object
	.size		_ZN40_INTERNAL_9d0cc8e1_4_k_cu_a7ed679f_316354cuda3std3__45__cpo3endE,(_ZN40_INTERNAL_9d0cc8e1_4_k_cu_a7ed679f_316354cuda3std3__419piecewise_constructE - _ZN40_INTERNAL_9d0cc8e1_4_k_cu_a7ed679f_316354cuda3std3__45__cpo3endE)
_ZN40_INTERNAL_9d0cc8e1_4_k_cu_a7ed679f_316354cuda3std3__45__cpo3endE:
	.zero		1
	.type		_ZN40_INTERNAL_9d0cc8e1_4_k_cu_a7ed679f_316354cuda3std3__419piecewise_constructE,@object
	.size		_ZN40_INTERNAL_9d0cc8e1_4_k_cu_a7ed679f_316354cuda3std3__419piecewise_constructE,(_ZN40_INTERNAL_9d0cc8e1_4_k_cu_a7ed679f_316354cuda3std3__45__cpo4cendE - _ZN40_INTERNAL_9d0cc8e1_4_k_cu_a7ed679f_316354cuda3std3__419piecewise_constructE)
_ZN40_INTERNAL_9d0cc8e1_4_k_cu_a7ed679f_316354cuda3std3__419piecewise_constructE:
	.zero		1
	.type		_ZN40_INTERNAL_9d0cc8e1_4_k_cu_a7ed679f_316354cuda3std3__45__cpo4cendE,@object
	.size		_ZN40_INTERNAL_9d0cc8e1_4_k_cu_a7ed679f_316354cuda3std3__45__cpo4cendE,(_ZN40_INTERNAL_9d0cc8e1_4_k_cu_a7ed679f_316354cuda3std6ranges3__45__cpo4swapE - _ZN40_INTERNAL_9d0cc8e1_4_k_cu_a7ed679f_316354cuda3std3__45__cpo4cendE)
_ZN40_INTERNAL_9d0cc8e1_4_k_cu_a7ed679f_316354cuda3std3__45__cpo4cendE:
	.zero		1
	.type		_ZN40_INTERNAL_9d0cc8e1_4_k_cu_a7ed679f_316354cuda3std6ranges3__45__cpo4swapE,@object
	.size		_ZN40_INTERNAL_9d0cc8e1_4_k_cu_a7ed679f_316354cuda3std6ranges3__45__cpo4swapE,(.L_8 - _ZN40_INTERNAL_9d0cc8e1_4_k_cu_a7ed679f_316354cuda3std6ranges3__45__cpo4swapE)
_ZN40_INTERNAL_9d0cc8e1_4_k_cu_a7ed679f_316354cuda3std6ranges3__45__cpo4swapE:
	.zero		1
.L_8:


//--------------------- .nv.constant0._ZN7cutlass13device_kernelINS_4gemm6kernel13GemmUniversalIN4cute5tupleIJiiiiEEENS1_10collective13CollectiveMmaINS1_34MainloopSm90TmaGmmaWarpSpecializedILi7ENS5_IJNS4_1CILi1EEESB_SB_EEENS1_35KernelTmaWarpSpecializedCooperativeEEENS5_IJNSA_ILi128EEESF_SF_EEEaNS5_IJlSB_lEEEaSH_NS4_8TiledMMAINS4_8MMA_AtomIJNS4_4SM904GMMA27MMA_64x128x32_S32S8S8_SS_TNEEEENS4_6LayoutINS5_IJNSA_ILi2EEESB_SB_EEENS5_IJSB_NSA_ILi0EEESR_EEEEENS5_IJNS4_10UnderscoreESU_SU_EEEEENS4_13SM90_TMA_LOADENS4_14ComposedLayoutINS4_7SwizzleILi3ELi4ELi3EEENS4_18smem_ptr_flag_bitsILi8EEENSO_INS5_IJNSA_ILi8EEESF_EEENS5_IJSF_SB_EEEEEEEvNS4_8identityESX_S17_vS18_EENS_8epilogue10collective6detail29Sm90TmaWarpSpecializedAdapterINS1B_15DefaultEpilogueIaSH_SH_NS1A_6thread17LinearCombinationIaLi1EiiLNS1F_9ScaleType4KindE0ELNS_15FloatRoundStyleE2EaEENS1_15EpilogueDefaultEEEEEvvEEEEvNT_6ParamsE --------------------------
	.section	.nv.constant0._ZN7cutlass13device_kernelINS_4gemm6kernel13GemmUniversalIN4cute5tupleIJiiiiEEENS1_10collective13CollectiveMmaINS1_34MainloopSm90TmaGmmaWarpSpecializedILi7ENS5_IJNS4_1CILi1EEESB_SB_EEENS1_35KernelTmaWarpSpecializedCooperativeEEENS5_IJNSA_ILi128EEESF_SF_EEEaNS5_IJlSB_lEEEaSH_NS4_8TiledMMAINS4_8MMA_AtomIJNS4_4SM904GMMA27MMA_64x128x32_S32S8S8_SS_TNEEEENS4_6LayoutINS5_IJNSA_ILi2EEESB_SB_EEENS5_IJSB_NSA_ILi0EEESR_EEEEENS5_IJNS4_10UnderscoreESU_SU_EEEEENS4_13SM90_TMA_LOADENS4_14ComposedLayoutINS4_7SwizzleILi3ELi4ELi3EEENS4_18smem_ptr_flag_bitsILi8EEENSO_INS5_IJNSA_ILi8EEESF_EEENS5_IJSF_SB_EEEEEEEvNS4_8identityESX_S17_vS18_EENS_8epilogue10collective6detail29Sm90TmaWarpSpecializedAdapterINS1B_15DefaultEpilogueIaSH_SH_NS1A_6thread17LinearCombinationIaLi1EiiLNS1F_9ScaleType4KindE0ELNS_15FloatRoundStyleE2EaEENS1_15EpilogueDefaultEEEEEvvEEEEvNT_6ParamsE,"a",@progbits
	.sectionflags	@""
	.align	4
.nv.constant0._ZN7cutlass13device_kernelINS_4gemm6kernel13GemmUniversalIN4cute5tupleIJiiiiEEENS1_10collective13CollectiveMmaINS1_34MainloopSm90TmaGmmaWarpSpecializedILi7ENS5_IJNS4_1CILi1EEESB_SB_EEENS1_35KernelTmaWarpSpecializedCooperativeEEENS5_IJNSA_ILi128EEESF_SF_EEEaNS5_IJlSB_lEEEaSH_NS4_8TiledMMAINS4_8MMA_AtomIJNS4_4SM904GMMA27MMA_64x128x32_S32S8S8_SS_TNEEEENS4_6LayoutINS5_IJNSA_ILi2EEESB_SB_EEENS5_IJSB_NSA_ILi0EEESR_EEEEENS5_IJNS4_10UnderscoreESU_SU_EEEEENS4_13SM90_TMA_LOADENS4_14ComposedLayoutINS4_7SwizzleILi3ELi4ELi3EEENS4_18smem_ptr_flag_bitsILi8EEENSO_INS5_IJNSA_ILi8EEESF_EEENS5_IJSF_SB_EEEEEEEvNS4_8identityESX_S17_vS18_EENS_8epilogue10collective6detail29Sm90TmaWarpSpecializedAdapterINS1B_15DefaultEpilogueIaSH_SH_NS1A_6thread17LinearCombinationIaLi1EiiLNS1F_9ScaleType4KindE0ELNS_15FloatRoundStyleE2EaEENS1_15EpilogueDefaultEEEEEvvEEEEvNT_6ParamsE:
	.zero		1664


//--------------------- SYMBOLS --------------------------

	.type		.nv.reservedSmem.offset0,@object
	.size		.nv.reservedSmem.offset0,0x4
	.type		__assertfail,@function
